//
// Generated by NVIDIA NVVM Compiler
//
// Compiler Build ID: CL-36424714
// Cuda compilation tools, release 13.0, V13.0.88
// Based on NVVM 20.0.0
//

.version 9.0
.target sm_100
.address_size 64

	// .globl	_Z21embeddingLookupKernelPiP6__halfS1_iii
.global .align 4 .b8 precalc_xorwow_matrix[102400];
.global .align 4 .b8 precalc_xorwow_offset_matrix[102400];
.global .align 4 .b8 mrg32k3aM1[2304];
.global .align 4 .b8 mrg32k3aM2[2304];
.global .align 4 .b8 mrg32k3aM1SubSeq[2016];
.global .align 4 .b8 mrg32k3aM2SubSeq[2016];
.global .align 4 .b8 mrg32k3aM1Seq[2304];
.global .align 4 .b8 mrg32k3aM2Seq[2304];
.const .align 8 .b8 __cr_lgamma_table[72];
// _ZZ24fusedSelfAttentionKernelP6__halfS0_PiS0_S0_iiiiE8q_shared has been demoted
// _ZZ24fusedSelfAttentionKernelP6__halfS0_PiS0_S0_iiiiE8k_shared has been demoted
// _ZZ24fusedSelfAttentionKernelP6__halfS0_PiS0_S0_iiiiE8v_shared has been demoted
// _ZZ24fusedSelfAttentionKernelP6__halfS0_PiS0_S0_iiiiE11attn_scores has been demoted
// _ZZ18topkSamplingKernelPfPiiifjE10top_values has been demoted
// _ZZ18topkSamplingKernelPfPiiifjE11top_indices has been demoted
.global .align 4 .b8 __cudart_i2opi_f[24] = {65, 144, 67, 60, 153, 149, 98, 219, 192, 221, 52, 245, 209, 87, 39, 252, 41, 21, 68, 78, 110, 131, 249, 162};

.visible .entry _Z21embeddingLookupKernelPiP6__halfS1_iii(
	.param .u64 .ptr .align 1 _Z21embeddingLookupKernelPiP6__halfS1_iii_param_0,
	.param .u64 .ptr .align 1 _Z21embeddingLookupKernelPiP6__halfS1_iii_param_1,
	.param .u64 .ptr .align 1 _Z21embeddingLookupKernelPiP6__halfS1_iii_param_2,
	.param .u32 _Z21embeddingLookupKernelPiP6__halfS1_iii_param_3,
	.param .u32 _Z21embeddingLookupKernelPiP6__halfS1_iii_param_4,
	.param .u32 _Z21embeddingLookupKernelPiP6__halfS1_iii_param_5
)
{
	.reg .pred 	%p<6>;
	.reg .b16 	%rs<2>;
	.reg .b32 	%r<17>;
	.reg .b64 	%rd<13>;

	ld.param.u64 	%rd1, [_Z21embeddingLookupKernelPiP6__halfS1_iii_param_0];
	ld.param.u64 	%rd2, [_Z21embeddingLookupKernelPiP6__halfS1_iii_param_1];
	ld.param.u64 	%rd3, [_Z21embeddingLookupKernelPiP6__halfS1_iii_param_2];
	ld.param.u32 	%r6, [_Z21embeddingLookupKernelPiP6__halfS1_iii_param_3];
	ld.param.u32 	%r4, [_Z21embeddingLookupKernelPiP6__halfS1_iii_param_4];
	ld.param.u32 	%r5, [_Z21embeddingLookupKernelPiP6__halfS1_iii_param_5];
	mov.u32 	%r1, %ctaid.z;
	mov.u32 	%r7, %ctaid.y;
	mov.u32 	%r8, %ntid.y;
	mov.u32 	%r9, %tid.y;
	mad.lo.s32 	%r2, %r7, %r8, %r9;
	mov.u32 	%r10, %ctaid.x;
	mov.u32 	%r11, %ntid.x;
	mov.u32 	%r12, %tid.x;
	mad.lo.s32 	%r3, %r10, %r11, %r12;
	setp.ge.s32 	%p1, %r2, %r4;
	setp.ge.s32 	%p2, %r3, %r5;
	or.pred  	%p3, %p1, %p2;
	setp.ge.s32 	%p4, %r1, %r6;
	or.pred  	%p5, %p4, %p3;
	@%p5 bra 	$L__BB0_2;
	cvta.to.global.u64 	%rd4, %rd1;
	cvta.to.global.u64 	%rd5, %rd2;
	cvta.to.global.u64 	%rd6, %rd3;
	mad.lo.s32 	%r13, %r4, %r1, %r2;
	mul.wide.u32 	%rd7, %r13, 4;
	add.s64 	%rd8, %rd4, %rd7;
	ld.global.u32 	%r14, [%rd8];
	mad.lo.s32 	%r15, %r13, %r5, %r3;
	mul.wide.s32 	%rd9, %r15, 2;
	add.s64 	%rd10, %rd6, %rd9;
	mad.lo.s32 	%r16, %r14, %r5, %r3;
	mul.wide.s32 	%rd11, %r16, 2;
	add.s64 	%rd12, %rd5, %rd11;
	ld.global.u16 	%rs1, [%rd12];
	st.global.u16 	[%rd10], %rs1;
$L__BB0_2:
	ret;

}
	// .globl	_Z24fusedSelfAttentionKernelP6__halfS0_PiS0_S0_iiii
.visible .entry _Z24fusedSelfAttentionKernelP6__halfS0_PiS0_S0_iiii(
	.param .u64 .ptr .align 1 _Z24fusedSelfAttentionKernelP6__halfS0_PiS0_S0_iiii_param_0,
	.param .u64 .ptr .align 1 _Z24fusedSelfAttentionKernelP6__halfS0_PiS0_S0_iiii_param_1,
	.param .u64 .ptr .align 1 _Z24fusedSelfAttentionKernelP6__halfS0_PiS0_S0_iiii_param_2,
	.param .u64 .ptr .align 1 _Z24fusedSelfAttentionKernelP6__halfS0_PiS0_S0_iiii_param_3,
	.param .u64 .ptr .align 1 _Z24fusedSelfAttentionKernelP6__halfS0_PiS0_S0_iiii_param_4,
	.param .u32 _Z24fusedSelfAttentionKernelP6__halfS0_PiS0_S0_iiii_param_5,
	.param .u32 _Z24fusedSelfAttentionKernelP6__halfS0_PiS0_S0_iiii_param_6,
	.param .u32 _Z24fusedSelfAttentionKernelP6__halfS0_PiS0_S0_iiii_param_7,
	.param .u32 _Z24fusedSelfAttentionKernelP6__halfS0_PiS0_S0_iiii_param_8
)
{
	.local .align 4 .b8 	__local_depot1[28];
	.reg .b64 	%SP;
	.reg .b64 	%SPL;
	.reg .pred 	%p<117>;
	.reg .b16 	%rs<111>;
	.reg .b32 	%r<249>;
	.reg .b32 	%f<618>;
	.reg .b64 	%rd<67>;
	.reg .b64 	%fd<5>;
	// demoted variable
	.shared .align 2 .b8 _ZZ24fusedSelfAttentionKernelP6__halfS0_PiS0_S0_iiiiE8q_shared[2048];
	// demoted variable
	.shared .align 2 .b8 _ZZ24fusedSelfAttentionKernelP6__halfS0_PiS0_S0_iiiiE8k_shared[2048];
	// demoted variable
	.shared .align 2 .b8 _ZZ24fusedSelfAttentionKernelP6__halfS0_PiS0_S0_iiiiE8v_shared[2048];
	// demoted variable
	.shared .align 4 .b8 _ZZ24fusedSelfAttentionKernelP6__halfS0_PiS0_S0_iiiiE11attn_scores[4096];
	mov.u64 	%SPL, __local_depot1;
	ld.param.u64 	%rd20, [_Z24fusedSelfAttentionKernelP6__halfS0_PiS0_S0_iiii_param_0];
	ld.param.u64 	%rd21, [_Z24fusedSelfAttentionKernelP6__halfS0_PiS0_S0_iiii_param_2];
	ld.param.u64 	%rd22, [_Z24fusedSelfAttentionKernelP6__halfS0_PiS0_S0_iiii_param_3];
	ld.param.u64 	%rd23, [_Z24fusedSelfAttentionKernelP6__halfS0_PiS0_S0_iiii_param_4];
	ld.param.u32 	%r90, [_Z24fusedSelfAttentionKernelP6__halfS0_PiS0_S0_iiii_param_6];
	ld.param.u32 	%r92, [_Z24fusedSelfAttentionKernelP6__halfS0_PiS0_S0_iiii_param_7];
	ld.param.u32 	%r91, [_Z24fusedSelfAttentionKernelP6__halfS0_PiS0_S0_iiii_param_8];
	cvta.to.global.u64 	%rd1, %rd23;
	cvta.to.global.u64 	%rd2, %rd22;
	cvta.to.global.u64 	%rd3, %rd20;
	cvta.to.global.u64 	%rd24, %rd21;
	add.u64 	%rd4, %SPL, 0;
	add.u64 	%rd5, %SPL, 0;
	mov.u32 	%r93, %ctaid.z;
	mov.u32 	%r94, %ctaid.y;
	mov.u32 	%r95, %ctaid.x;
	mov.u32 	%r1, %tid.x;
	mov.u32 	%r2, %tid.y;
	mul.wide.u32 	%rd27, %r93, 4;
	add.s64 	%rd28, %rd24, %rd27;
	ld.global.u32 	%r96, [%rd28];
	shl.b32 	%r97, %r95, 5;
	add.s32 	%r98, %r97, %r1;
	add.s32 	%r3, %r98, %r96;
	mad.lo.s32 	%r99, %r92, %r93, %r94;
	mul.lo.s32 	%r4, %r91, %r90;
	mul.lo.s32 	%r5, %r4, %r99;
	setp.ge.s32 	%p2, %r3, %r90;
	shl.b32 	%r100, %r2, 6;
	mov.u32 	%r101, _ZZ24fusedSelfAttentionKernelP6__halfS0_PiS0_S0_iiiiE8k_shared;
	add.s32 	%r6, %r101, %r100;
	mov.u32 	%r102, _ZZ24fusedSelfAttentionKernelP6__halfS0_PiS0_S0_iiiiE8v_shared;
	add.s32 	%r7, %r102, %r100;
	@%p2 bra 	$L__BB1_22;
	mov.u32 	%r104, _ZZ24fusedSelfAttentionKernelP6__halfS0_PiS0_S0_iiiiE8q_shared;
	add.s32 	%r105, %r104, %r100;
	shl.b32 	%r106, %r1, 1;
	add.s32 	%r107, %r105, %r106;
	mad.lo.s32 	%r8, %r3, %r91, %r5;
	add.s32 	%r9, %r8, %r2;
	mul.wide.s32 	%rd29, %r9, 2;
	add.s64 	%rd30, %rd3, %rd29;
	ld.global.u16 	%rs1, [%rd30];
	st.shared.u16 	[%r107], %rs1;
	setp.ne.s32 	%p3, %r2, 0;
	@%p3 bra 	$L__BB1_21;
	mul.wide.s32 	%rd31, %r8, 2;
	add.s64 	%rd6, %rd3, %rd31;
	mul.wide.s32 	%rd7, %r4, 2;
	setp.lt.s32 	%p4, %r91, 2;
	@%p4 bra 	$L__BB1_21;
	shr.u32 	%r109, %r91, 31;
	add.s32 	%r110, %r91, %r109;
	shr.s32 	%r10, %r110, 1;
	add.s64 	%rd8, %rd6, %rd7;
	mov.b32 	%r224, 0;
	cvt.rn.f32.s32 	%f165, %r3;
$L__BB1_4:
	cvt.rn.f32.u32 	%f161, %r224;
	mul.f32 	%f162, %f161, 0fC0000000;
	mul.f32 	%f163, %f162, 0f360637BD;
	ex2.approx.f32 	%f164, %f163;
	mul.f32 	%f1, %f164, %f165;
	mul.f32 	%f166, %f1, 0f3F22F983;
	cvt.rni.s32.f32 	%r232, %f166;
	cvt.rn.f32.s32 	%f167, %r232;
	fma.rn.f32 	%f168, %f167, 0fBFC90FDA, %f1;
	fma.rn.f32 	%f169, %f167, 0fB3A22168, %f168;
	fma.rn.f32 	%f538, %f167, 0fA7C234C5, %f169;
	abs.f32 	%f3, %f1;
	setp.ltu.f32 	%p5, %f3, 0f47CE4780;
	mov.u32 	%r228, %r232;
	mov.f32 	%f537, %f538;
	@%p5 bra 	$L__BB1_12;
	setp.neu.f32 	%p6, %f3, 0f7F800000;
	@%p6 bra 	$L__BB1_7;
	mov.f32 	%f172, 0f00000000;
	mul.rn.f32 	%f537, %f1, %f172;
	mov.b32 	%r228, 0;
	bra.uni 	$L__BB1_12;
$L__BB1_7:
	mov.b32 	%r13, %f1;
	mov.b64 	%rd65, 0;
	mov.b32 	%r225, 0;
	mov.u64 	%rd63, __cudart_i2opi_f;
	mov.u64 	%rd64, %rd5;
$L__BB1_8:
	.pragma "nounroll";
	ld.global.nc.u32 	%r112, [%rd63];
	shl.b32 	%r113, %r13, 8;
	or.b32  	%r114, %r113, -2147483648;
	mad.wide.u32 	%rd34, %r112, %r114, %rd65;
	shr.u64 	%rd65, %rd34, 32;
	st.local.u32 	[%rd64], %rd34;
	add.s32 	%r225, %r225, 1;
	add.s64 	%rd64, %rd64, 4;
	add.s64 	%rd63, %rd63, 4;
	setp.ne.s32 	%p7, %r225, 6;
	@%p7 bra 	$L__BB1_8;
	shr.u32 	%r115, %r13, 23;
	st.local.u32 	[%rd5+24], %rd65;
	and.b32  	%r16, %r115, 31;
	and.b32  	%r116, %r115, 224;
	add.s32 	%r117, %r116, -128;
	shr.u32 	%r118, %r117, 5;
	mul.wide.u32 	%rd35, %r118, 4;
	sub.s64 	%rd15, %rd5, %rd35;
	ld.local.u32 	%r226, [%rd15+24];
	ld.local.u32 	%r227, [%rd15+20];
	setp.eq.s32 	%p8, %r16, 0;
	@%p8 bra 	$L__BB1_11;
	shf.l.wrap.b32 	%r226, %r227, %r226, %r16;
	ld.local.u32 	%r119, [%rd15+16];
	shf.l.wrap.b32 	%r227, %r119, %r227, %r16;
$L__BB1_11:
	shr.u32 	%r120, %r226, 30;
	shf.l.wrap.b32 	%r121, %r227, %r226, 2;
	shl.b32 	%r122, %r227, 2;
	shr.u32 	%r123, %r121, 31;
	add.s32 	%r124, %r123, %r120;
	neg.s32 	%r125, %r124;
	setp.lt.s32 	%p9, %r13, 0;
	selp.b32 	%r228, %r125, %r124, %p9;
	xor.b32  	%r126, %r121, %r13;
	shr.s32 	%r127, %r121, 31;
	xor.b32  	%r128, %r127, %r121;
	xor.b32  	%r129, %r127, %r122;
	cvt.u64.u32 	%rd36, %r128;
	shl.b64 	%rd37, %rd36, 32;
	cvt.u64.u32 	%rd38, %r129;
	or.b64  	%rd39, %rd37, %rd38;
	cvt.rn.f64.s64 	%fd1, %rd39;
	mul.f64 	%fd2, %fd1, 0d3BF921FB54442D19;
	cvt.rn.f32.f64 	%f170, %fd2;
	neg.f32 	%f171, %f170;
	setp.lt.s32 	%p10, %r126, 0;
	selp.f32 	%f537, %f171, %f170, %p10;
$L__BB1_12:
	add.s32 	%r131, %r228, 1;
	mul.rn.f32 	%f173, %f537, %f537;
	and.b32  	%r132, %r228, 1;
	setp.eq.b32 	%p12, %r132, 1;
	selp.f32 	%f174, %f537, 0f3F800000, %p12;
	fma.rn.f32 	%f175, %f173, %f174, 0f00000000;
	fma.rn.f32 	%f176, %f173, 0f37CBAC00, 0fBAB607ED;
	selp.f32 	%f177, 0fB94D4153, %f176, %p12;
	selp.f32 	%f178, 0f3C0885E4, 0f3D2AAABB, %p12;
	fma.rn.f32 	%f179, %f177, %f173, %f178;
	selp.f32 	%f180, 0fBE2AAAA8, 0fBEFFFFFF, %p12;
	fma.rn.f32 	%f181, %f179, %f173, %f180;
	fma.rn.f32 	%f182, %f181, %f175, %f174;
	and.b32  	%r133, %r131, 2;
	setp.eq.s32 	%p13, %r133, 0;
	mov.f32 	%f183, 0f00000000;
	sub.f32 	%f184, %f183, %f182;
	selp.f32 	%f7, %f182, %f184, %p13;
	@%p5 bra 	$L__BB1_20;
	setp.neu.f32 	%p14, %f3, 0f7F800000;
	@%p14 bra 	$L__BB1_15;
	mov.f32 	%f187, 0f00000000;
	mul.rn.f32 	%f538, %f1, %f187;
	mov.b32 	%r232, 0;
	bra.uni 	$L__BB1_20;
$L__BB1_15:
	mov.b32 	%r25, %f1;
	shl.b32 	%r135, %r25, 8;
	or.b32  	%r26, %r135, -2147483648;
	mov.b64 	%rd66, 0;
	mov.b32 	%r229, 0;
$L__BB1_16:
	.pragma "nounroll";
	mul.wide.u32 	%rd41, %r229, 4;
	mov.u64 	%rd42, __cudart_i2opi_f;
	add.s64 	%rd43, %rd42, %rd41;
	ld.global.nc.u32 	%r136, [%rd43];
	mad.wide.u32 	%rd44, %r136, %r26, %rd66;
	shr.u64 	%rd66, %rd44, 32;
	add.s64 	%rd45, %rd4, %rd41;
	st.local.u32 	[%rd45], %rd44;
	add.s32 	%r229, %r229, 1;
	setp.ne.s32 	%p15, %r229, 6;
	@%p15 bra 	$L__BB1_16;
	shr.u32 	%r137, %r25, 23;
	st.local.u32 	[%rd4+24], %rd66;
	and.b32  	%r29, %r137, 31;
	and.b32  	%r138, %r137, 224;
	add.s32 	%r139, %r138, -128;
	shr.u32 	%r140, %r139, 5;
	mul.wide.u32 	%rd46, %r140, 4;
	sub.s64 	%rd18, %rd4, %rd46;
	ld.local.u32 	%r230, [%rd18+24];
	ld.local.u32 	%r231, [%rd18+20];
	setp.eq.s32 	%p16, %r29, 0;
	@%p16 bra 	$L__BB1_19;
	shf.l.wrap.b32 	%r230, %r231, %r230, %r29;
	ld.local.u32 	%r141, [%rd18+16];
	shf.l.wrap.b32 	%r231, %r141, %r231, %r29;
$L__BB1_19:
	shr.u32 	%r142, %r230, 30;
	shf.l.wrap.b32 	%r143, %r231, %r230, 2;
	shl.b32 	%r144, %r231, 2;
	shr.u32 	%r145, %r143, 31;
	add.s32 	%r146, %r145, %r142;
	neg.s32 	%r147, %r146;
	setp.lt.s32 	%p17, %r25, 0;
	selp.b32 	%r232, %r147, %r146, %p17;
	xor.b32  	%r148, %r143, %r25;
	shr.s32 	%r149, %r143, 31;
	xor.b32  	%r150, %r149, %r143;
	xor.b32  	%r151, %r149, %r144;
	cvt.u64.u32 	%rd47, %r150;
	shl.b64 	%rd48, %rd47, 32;
	cvt.u64.u32 	%rd49, %r151;
	or.b64  	%rd50, %rd48, %rd49;
	cvt.rn.f64.s64 	%fd3, %rd50;
	mul.f64 	%fd4, %fd3, 0d3BF921FB54442D19;
	cvt.rn.f32.f64 	%f185, %fd4;
	neg.f32 	%f186, %f185;
	setp.lt.s32 	%p18, %r148, 0;
	selp.f32 	%f538, %f186, %f185, %p18;
$L__BB1_20:
	mul.rn.f32 	%f196, %f538, %f538;
	and.b32  	%r153, %r232, 1;
	setp.eq.b32 	%p19, %r153, 1;
	selp.f32 	%f197, 0f3F800000, %f538, %p19;
	fma.rn.f32 	%f198, %f196, %f197, 0f00000000;
	fma.rn.f32 	%f199, %f196, 0f37CBAC00, 0fBAB607ED;
	selp.f32 	%f200, %f199, 0fB94D4153, %p19;
	selp.f32 	%f201, 0f3D2AAABB, 0f3C0885E4, %p19;
	fma.rn.f32 	%f202, %f200, %f196, %f201;
	selp.f32 	%f203, 0fBEFFFFFF, 0fBE2AAAA8, %p19;
	fma.rn.f32 	%f204, %f202, %f196, %f203;
	fma.rn.f32 	%f205, %f204, %f198, %f197;
	and.b32  	%r154, %r232, 2;
	setp.eq.s32 	%p20, %r154, 0;
	mov.f32 	%f206, 0f00000000;
	sub.f32 	%f207, %f206, %f205;
	selp.f32 	%f208, %f205, %f207, %p20;
	shl.b32 	%r155, %r224, 1;
	mul.wide.u32 	%rd51, %r155, 2;
	add.s64 	%rd52, %rd6, %rd51;
	ld.global.u16 	%rs2, [%rd52];
	// begin inline asm
	{  cvt.f32.f16 %f188, %rs2;}

	// end inline asm
	ld.global.u16 	%rs3, [%rd52+2];
	// begin inline asm
	{  cvt.f32.f16 %f189, %rs3;}

	// end inline asm
	add.s64 	%rd53, %rd8, %rd51;
	ld.global.u16 	%rs4, [%rd53];
	// begin inline asm
	{  cvt.f32.f16 %f190, %rs4;}

	// end inline asm
	ld.global.u16 	%rs5, [%rd53+2];
	// begin inline asm
	{  cvt.f32.f16 %f191, %rs5;}

	// end inline asm
	mul.f32 	%f209, %f7, %f188;
	mul.f32 	%f210, %f189, %f208;
	sub.f32 	%f192, %f209, %f210;
	// begin inline asm
	{  cvt.rn.f16.f32 %rs6, %f192;}

	// end inline asm
	st.global.u16 	[%rd52], %rs6;
	mul.f32 	%f211, %f188, %f208;
	fma.rn.f32 	%f193, %f7, %f189, %f211;
	// begin inline asm
	{  cvt.rn.f16.f32 %rs7, %f193;}

	// end inline asm
	st.global.u16 	[%rd52+2], %rs7;
	mul.f32 	%f212, %f7, %f190;
	mul.f32 	%f213, %f208, %f191;
	sub.f32 	%f194, %f212, %f213;
	// begin inline asm
	{  cvt.rn.f16.f32 %rs8, %f194;}

	// end inline asm
	st.global.u16 	[%rd53], %rs8;
	mul.f32 	%f214, %f7, %f191;
	fma.rn.f32 	%f195, %f190, %f208, %f214;
	// begin inline asm
	{  cvt.rn.f16.f32 %rs9, %f195;}

	// end inline asm
	st.global.u16 	[%rd53+2], %rs9;
	add.s32 	%r224, %r224, 1;
	setp.ne.s32 	%p21, %r224, %r10;
	@%p21 bra 	$L__BB1_4;
$L__BB1_21:
	mul.wide.s32 	%rd54, %r9, 2;
	add.s64 	%rd55, %rd2, %rd54;
	ld.global.u16 	%rs10, [%rd55];
	shl.b32 	%r156, %r1, 1;
	add.s32 	%r157, %r6, %r156;
	st.shared.u16 	[%r157], %rs10;
	add.s64 	%rd56, %rd1, %rd54;
	ld.global.u16 	%rs11, [%rd56];
	add.s32 	%r158, %r7, %r156;
	st.shared.u16 	[%r158], %rs11;
$L__BB1_22:
	bar.sync 	0;
	max.s32 	%r159, %r1, %r2;
	setp.lt.s32 	%p1, %r159, %r91;
	setp.ge.s32 	%p22, %r159, %r91;
	shl.b32 	%r160, %r1, 6;
	mov.u32 	%r161, _ZZ24fusedSelfAttentionKernelP6__halfS0_PiS0_S0_iiiiE8q_shared;
	add.s32 	%r39, %r161, %r160;
	mul.lo.s32 	%r40, %r2, -62;
	add.s32 	%r41, %r6, %r40;
	mov.f32 	%f540, 0f00000000;
	@%p22 bra 	$L__BB1_24;
	ld.shared.u16 	%rs12, [%r39];
	// begin inline asm
	{  cvt.f32.f16 %f216, %rs12;}

	// end inline asm
	ld.shared.u16 	%rs13, [%r41];
	// begin inline asm
	{  cvt.f32.f16 %f217, %rs13;}

	// end inline asm
	fma.rn.f32 	%f540, %f216, %f217, 0f00000000;
$L__BB1_24:
	not.pred 	%p23, %p1;
	@%p23 bra 	$L__BB1_26;
	ld.shared.u16 	%rs14, [%r39+2];
	// begin inline asm
	{  cvt.f32.f16 %f218, %rs14;}

	// end inline asm
	ld.shared.u16 	%rs15, [%r41+64];
	// begin inline asm
	{  cvt.f32.f16 %f219, %rs15;}

	// end inline asm
	fma.rn.f32 	%f540, %f218, %f219, %f540;
$L__BB1_26:
	@%p23 bra 	$L__BB1_28;
	ld.shared.u16 	%rs16, [%r39+4];
	// begin inline asm
	{  cvt.f32.f16 %f220, %rs16;}

	// end inline asm
	ld.shared.u16 	%rs17, [%r41+128];
	// begin inline asm
	{  cvt.f32.f16 %f221, %rs17;}

	// end inline asm
	fma.rn.f32 	%f540, %f220, %f221, %f540;
$L__BB1_28:
	@%p23 bra 	$L__BB1_30;
	ld.shared.u16 	%rs18, [%r39+6];
	// begin inline asm
	{  cvt.f32.f16 %f222, %rs18;}

	// end inline asm
	ld.shared.u16 	%rs19, [%r41+192];
	// begin inline asm
	{  cvt.f32.f16 %f223, %rs19;}

	// end inline asm
	fma.rn.f32 	%f540, %f222, %f223, %f540;
$L__BB1_30:
	@%p23 bra 	$L__BB1_32;
	ld.shared.u16 	%rs20, [%r39+8];
	// begin inline asm
	{  cvt.f32.f16 %f224, %rs20;}

	// end inline asm
	ld.shared.u16 	%rs21, [%r41+256];
	// begin inline asm
	{  cvt.f32.f16 %f225, %rs21;}

	// end inline asm
	fma.rn.f32 	%f540, %f224, %f225, %f540;
$L__BB1_32:
	@%p23 bra 	$L__BB1_34;
	ld.shared.u16 	%rs22, [%r39+10];
	// begin inline asm
	{  cvt.f32.f16 %f226, %rs22;}

	// end inline asm
	ld.shared.u16 	%rs23, [%r41+320];
	// begin inline asm
	{  cvt.f32.f16 %f227, %rs23;}

	// end inline asm
	fma.rn.f32 	%f540, %f226, %f227, %f540;
$L__BB1_34:
	@%p23 bra 	$L__BB1_36;
	ld.shared.u16 	%rs24, [%r39+12];
	// begin inline asm
	{  cvt.f32.f16 %f228, %rs24;}

	// end inline asm
	ld.shared.u16 	%rs25, [%r41+384];
	// begin inline asm
	{  cvt.f32.f16 %f229, %rs25;}

	// end inline asm
	fma.rn.f32 	%f540, %f228, %f229, %f540;
$L__BB1_36:
	@%p23 bra 	$L__BB1_38;
	ld.shared.u16 	%rs26, [%r39+14];
	// begin inline asm
	{  cvt.f32.f16 %f230, %rs26;}

	// end inline asm
	ld.shared.u16 	%rs27, [%r41+448];
	// begin inline asm
	{  cvt.f32.f16 %f231, %rs27;}

	// end inline asm
	fma.rn.f32 	%f540, %f230, %f231, %f540;
$L__BB1_38:
	@%p23 bra 	$L__BB1_40;
	ld.shared.u16 	%rs28, [%r39+16];
	// begin inline asm
	{  cvt.f32.f16 %f232, %rs28;}

	// end inline asm
	ld.shared.u16 	%rs29, [%r41+512];
	// begin inline asm
	{  cvt.f32.f16 %f233, %rs29;}

	// end inline asm
	fma.rn.f32 	%f540, %f232, %f233, %f540;
$L__BB1_40:
	@%p23 bra 	$L__BB1_42;
	ld.shared.u16 	%rs30, [%r39+18];
	// begin inline asm
	{  cvt.f32.f16 %f234, %rs30;}

	// end inline asm
	ld.shared.u16 	%rs31, [%r41+576];
	// begin inline asm
	{  cvt.f32.f16 %f235, %rs31;}

	// end inline asm
	fma.rn.f32 	%f540, %f234, %f235, %f540;
$L__BB1_42:
	@%p23 bra 	$L__BB1_44;
	ld.shared.u16 	%rs32, [%r39+20];
	// begin inline asm
	{  cvt.f32.f16 %f236, %rs32;}

	// end inline asm
	ld.shared.u16 	%rs33, [%r41+640];
	// begin inline asm
	{  cvt.f32.f16 %f237, %rs33;}

	// end inline asm
	fma.rn.f32 	%f540, %f236, %f237, %f540;
$L__BB1_44:
	@%p23 bra 	$L__BB1_46;
	ld.shared.u16 	%rs34, [%r39+22];
	// begin inline asm
	{  cvt.f32.f16 %f238, %rs34;}

	// end inline asm
	ld.shared.u16 	%rs35, [%r41+704];
	// begin inline asm
	{  cvt.f32.f16 %f239, %rs35;}

	// end inline asm
	fma.rn.f32 	%f540, %f238, %f239, %f540;
$L__BB1_46:
	@%p23 bra 	$L__BB1_48;
	ld.shared.u16 	%rs36, [%r39+24];
	// begin inline asm
	{  cvt.f32.f16 %f240, %rs36;}

	// end inline asm
	ld.shared.u16 	%rs37, [%r41+768];
	// begin inline asm
	{  cvt.f32.f16 %f241, %rs37;}

	// end inline asm
	fma.rn.f32 	%f540, %f240, %f241, %f540;
$L__BB1_48:
	@%p23 bra 	$L__BB1_50;
	ld.shared.u16 	%rs38, [%r39+26];
	// begin inline asm
	{  cvt.f32.f16 %f242, %rs38;}

	// end inline asm
	ld.shared.u16 	%rs39, [%r41+832];
	// begin inline asm
	{  cvt.f32.f16 %f243, %rs39;}

	// end inline asm
	fma.rn.f32 	%f540, %f242, %f243, %f540;
$L__BB1_50:
	@%p23 bra 	$L__BB1_52;
	ld.shared.u16 	%rs40, [%r39+28];
	// begin inline asm
	{  cvt.f32.f16 %f244, %rs40;}

	// end inline asm
	ld.shared.u16 	%rs41, [%r41+896];
	// begin inline asm
	{  cvt.f32.f16 %f245, %rs41;}

	// end inline asm
	fma.rn.f32 	%f540, %f244, %f245, %f540;
$L__BB1_52:
	@%p23 bra 	$L__BB1_54;
	ld.shared.u16 	%rs42, [%r39+30];
	// begin inline asm
	{  cvt.f32.f16 %f246, %rs42;}

	// end inline asm
	ld.shared.u16 	%rs43, [%r41+960];
	// begin inline asm
	{  cvt.f32.f16 %f247, %rs43;}

	// end inline asm
	fma.rn.f32 	%f540, %f246, %f247, %f540;
$L__BB1_54:
	@%p23 bra 	$L__BB1_56;
	ld.shared.u16 	%rs44, [%r39+32];
	// begin inline asm
	{  cvt.f32.f16 %f248, %rs44;}

	// end inline asm
	ld.shared.u16 	%rs45, [%r41+1024];
	// begin inline asm
	{  cvt.f32.f16 %f249, %rs45;}

	// end inline asm
	fma.rn.f32 	%f540, %f248, %f249, %f540;
$L__BB1_56:
	@%p23 bra 	$L__BB1_58;
	ld.shared.u16 	%rs46, [%r39+34];
	// begin inline asm
	{  cvt.f32.f16 %f250, %rs46;}

	// end inline asm
	ld.shared.u16 	%rs47, [%r41+1088];
	// begin inline asm
	{  cvt.f32.f16 %f251, %rs47;}

	// end inline asm
	fma.rn.f32 	%f540, %f250, %f251, %f540;
$L__BB1_58:
	@%p23 bra 	$L__BB1_60;
	ld.shared.u16 	%rs48, [%r39+36];
	// begin inline asm
	{  cvt.f32.f16 %f252, %rs48;}

	// end inline asm
	ld.shared.u16 	%rs49, [%r41+1152];
	// begin inline asm
	{  cvt.f32.f16 %f253, %rs49;}

	// end inline asm
	fma.rn.f32 	%f540, %f252, %f253, %f540;
$L__BB1_60:
	@%p23 bra 	$L__BB1_62;
	ld.shared.u16 	%rs50, [%r39+38];
	// begin inline asm
	{  cvt.f32.f16 %f254, %rs50;}

	// end inline asm
	ld.shared.u16 	%rs51, [%r41+1216];
	// begin inline asm
	{  cvt.f32.f16 %f255, %rs51;}

	// end inline asm
	fma.rn.f32 	%f540, %f254, %f255, %f540;
$L__BB1_62:
	@%p23 bra 	$L__BB1_64;
	ld.shared.u16 	%rs52, [%r39+40];
	// begin inline asm
	{  cvt.f32.f16 %f256, %rs52;}

	// end inline asm
	ld.shared.u16 	%rs53, [%r41+1280];
	// begin inline asm
	{  cvt.f32.f16 %f257, %rs53;}

	// end inline asm
	fma.rn.f32 	%f540, %f256, %f257, %f540;
$L__BB1_64:
	@%p23 bra 	$L__BB1_66;
	ld.shared.u16 	%rs54, [%r39+42];
	// begin inline asm
	{  cvt.f32.f16 %f258, %rs54;}

	// end inline asm
	ld.shared.u16 	%rs55, [%r41+1344];
	// begin inline asm
	{  cvt.f32.f16 %f259, %rs55;}

	// end inline asm
	fma.rn.f32 	%f540, %f258, %f259, %f540;
$L__BB1_66:
	@%p23 bra 	$L__BB1_68;
	ld.shared.u16 	%rs56, [%r39+44];
	// begin inline asm
	{  cvt.f32.f16 %f260, %rs56;}

	// end inline asm
	ld.shared.u16 	%rs57, [%r41+1408];
	// begin inline asm
	{  cvt.f32.f16 %f261, %rs57;}

	// end inline asm
	fma.rn.f32 	%f540, %f260, %f261, %f540;
$L__BB1_68:
	@%p23 bra 	$L__BB1_70;
	ld.shared.u16 	%rs58, [%r39+46];
	// begin inline asm
	{  cvt.f32.f16 %f262, %rs58;}

	// end inline asm
	ld.shared.u16 	%rs59, [%r41+1472];
	// begin inline asm
	{  cvt.f32.f16 %f263, %rs59;}

	// end inline asm
	fma.rn.f32 	%f540, %f262, %f263, %f540;
$L__BB1_70:
	@%p23 bra 	$L__BB1_72;
	ld.shared.u16 	%rs60, [%r39+48];
	// begin inline asm
	{  cvt.f32.f16 %f264, %rs60;}

	// end inline asm
	ld.shared.u16 	%rs61, [%r41+1536];
	// begin inline asm
	{  cvt.f32.f16 %f265, %rs61;}

	// end inline asm
	fma.rn.f32 	%f540, %f264, %f265, %f540;
$L__BB1_72:
	@%p23 bra 	$L__BB1_74;
	ld.shared.u16 	%rs62, [%r39+50];
	// begin inline asm
	{  cvt.f32.f16 %f266, %rs62;}

	// end inline asm
	ld.shared.u16 	%rs63, [%r41+1600];
	// begin inline asm
	{  cvt.f32.f16 %f267, %rs63;}

	// end inline asm
	fma.rn.f32 	%f540, %f266, %f267, %f540;
$L__BB1_74:
	@%p23 bra 	$L__BB1_76;
	ld.shared.u16 	%rs64, [%r39+52];
	// begin inline asm
	{  cvt.f32.f16 %f268, %rs64;}

	// end inline asm
	ld.shared.u16 	%rs65, [%r41+1664];
	// begin inline asm
	{  cvt.f32.f16 %f269, %rs65;}

	// end inline asm
	fma.rn.f32 	%f540, %f268, %f269, %f540;
$L__BB1_76:
	@%p23 bra 	$L__BB1_78;
	ld.shared.u16 	%rs66, [%r39+54];
	// begin inline asm
	{  cvt.f32.f16 %f270, %rs66;}

	// end inline asm
	ld.shared.u16 	%rs67, [%r41+1728];
	// begin inline asm
	{  cvt.f32.f16 %f271, %rs67;}

	// end inline asm
	fma.rn.f32 	%f540, %f270, %f271, %f540;
$L__BB1_78:
	@%p23 bra 	$L__BB1_80;
	ld.shared.u16 	%rs68, [%r39+56];
	// begin inline asm
	{  cvt.f32.f16 %f272, %rs68;}

	// end inline asm
	ld.shared.u16 	%rs69, [%r41+1792];
	// begin inline asm
	{  cvt.f32.f16 %f273, %rs69;}

	// end inline asm
	fma.rn.f32 	%f540, %f272, %f273, %f540;
$L__BB1_80:
	@%p23 bra 	$L__BB1_82;
	ld.shared.u16 	%rs70, [%r39+58];
	// begin inline asm
	{  cvt.f32.f16 %f274, %rs70;}

	// end inline asm
	ld.shared.u16 	%rs71, [%r41+1856];
	// begin inline asm
	{  cvt.f32.f16 %f275, %rs71;}

	// end inline asm
	fma.rn.f32 	%f540, %f274, %f275, %f540;
$L__BB1_82:
	@%p23 bra 	$L__BB1_84;
	ld.shared.u16 	%rs72, [%r39+60];
	// begin inline asm
	{  cvt.f32.f16 %f276, %rs72;}

	// end inline asm
	ld.shared.u16 	%rs73, [%r41+1920];
	// begin inline asm
	{  cvt.f32.f16 %f277, %rs73;}

	// end inline asm
	fma.rn.f32 	%f540, %f276, %f277, %f540;
$L__BB1_84:
	@%p23 bra 	$L__BB1_86;
	ld.shared.u16 	%rs74, [%r39+62];
	// begin inline asm
	{  cvt.f32.f16 %f278, %rs74;}

	// end inline asm
	ld.shared.u16 	%rs75, [%r41+1984];
	// begin inline asm
	{  cvt.f32.f16 %f279, %rs75;}

	// end inline asm
	fma.rn.f32 	%f540, %f278, %f279, %f540;
$L__BB1_86:
	shl.b32 	%r162, %r1, 7;
	mov.u32 	%r163, _ZZ24fusedSelfAttentionKernelP6__halfS0_PiS0_S0_iiiiE11attn_scores;
	add.s32 	%r42, %r163, %r162;
	@%p23 bra 	$L__BB1_88;
	cvt.rn.f32.u32 	%f280, %r91;
	sqrt.rn.f32 	%f281, %f280;
	div.rn.f32 	%f282, %f540, %f281;
	shl.b32 	%r164, %r2, 2;
	add.s32 	%r165, %r42, %r164;
	st.shared.f32 	[%r165], %f282;
$L__BB1_88:
	setp.ge.s32 	%p55, %r1, %r91;
	bar.sync 	0;
	@%p55 bra 	$L__BB1_122;
	add.s32 	%r167, %r91, -1;
	and.b32  	%r43, %r91, 15;
	setp.lt.u32 	%p56, %r167, 15;
	mov.f32 	%f578, 0fFF800000;
	mov.b32 	%r233, 0;
	@%p56 bra 	$L__BB1_92;
	and.b32  	%r233, %r91, -16;
	neg.s32 	%r239, %r233;
	add.s32 	%r170, %r162, %r163;
	add.s32 	%r238, %r170, 32;
	mov.f32 	%f578, 0fFF800000;
$L__BB1_91:
	.pragma "nounroll";
	ld.shared.f32 	%f286, [%r238+-32];
	max.f32 	%f287, %f578, %f286;
	ld.shared.f32 	%f288, [%r238+-28];
	max.f32 	%f289, %f287, %f288;
	ld.shared.f32 	%f290, [%r238+-24];
	max.f32 	%f291, %f289, %f290;
	ld.shared.f32 	%f292, [%r238+-20];
	max.f32 	%f293, %f291, %f292;
	ld.shared.f32 	%f294, [%r238+-16];
	max.f32 	%f295, %f293, %f294;
	ld.shared.f32 	%f296, [%r238+-12];
	max.f32 	%f297, %f295, %f296;
	ld.shared.f32 	%f298, [%r238+-8];
	max.f32 	%f299, %f297, %f298;
	ld.shared.f32 	%f300, [%r238+-4];
	max.f32 	%f301, %f299, %f300;
	ld.shared.f32 	%f302, [%r238];
	max.f32 	%f303, %f301, %f302;
	ld.shared.f32 	%f304, [%r238+4];
	max.f32 	%f305, %f303, %f304;
	ld.shared.f32 	%f306, [%r238+8];
	max.f32 	%f307, %f305, %f306;
	ld.shared.f32 	%f308, [%r238+12];
	max.f32 	%f309, %f307, %f308;
	ld.shared.f32 	%f310, [%r238+16];
	max.f32 	%f311, %f309, %f310;
	ld.shared.f32 	%f312, [%r238+20];
	max.f32 	%f313, %f311, %f312;
	ld.shared.f32 	%f314, [%r238+24];
	max.f32 	%f315, %f313, %f314;
	ld.shared.f32 	%f316, [%r238+28];
	max.f32 	%f578, %f315, %f316;
	add.s32 	%r239, %r239, 16;
	add.s32 	%r238, %r238, 64;
	setp.eq.s32 	%p57, %r239, 0;
	@%p57 bra 	$L__BB1_92;
	bra.uni 	$L__BB1_91;
$L__BB1_92:
	setp.eq.s32 	%p58, %r43, 0;
	@%p58 bra 	$L__BB1_101;
	and.b32  	%r48, %r91, 7;
	setp.lt.u32 	%p59, %r43, 8;
	@%p59 bra 	$L__BB1_95;
	shl.b32 	%r171, %r233, 2;
	add.s32 	%r172, %r42, %r171;
	ld.shared.f32 	%f318, [%r172];
	max.f32 	%f319, %f578, %f318;
	ld.shared.f32 	%f320, [%r172+4];
	max.f32 	%f321, %f319, %f320;
	ld.shared.f32 	%f322, [%r172+8];
	max.f32 	%f323, %f321, %f322;
	ld.shared.f32 	%f324, [%r172+12];
	max.f32 	%f325, %f323, %f324;
	ld.shared.f32 	%f326, [%r172+16];
	max.f32 	%f327, %f325, %f326;
	ld.shared.f32 	%f328, [%r172+20];
	max.f32 	%f329, %f327, %f328;
	ld.shared.f32 	%f330, [%r172+24];
	max.f32 	%f331, %f329, %f330;
	ld.shared.f32 	%f332, [%r172+28];
	max.f32 	%f578, %f331, %f332;
	add.s32 	%r233, %r233, 8;
$L__BB1_95:
	setp.eq.s32 	%p60, %r48, 0;
	@%p60 bra 	$L__BB1_101;
	and.b32  	%r51, %r91, 3;
	setp.lt.u32 	%p61, %r48, 4;
	@%p61 bra 	$L__BB1_98;
	shl.b32 	%r173, %r233, 2;
	add.s32 	%r174, %r42, %r173;
	ld.shared.f32 	%f334, [%r174];
	max.f32 	%f335, %f578, %f334;
	ld.shared.f32 	%f336, [%r174+4];
	max.f32 	%f337, %f335, %f336;
	ld.shared.f32 	%f338, [%r174+8];
	max.f32 	%f339, %f337, %f338;
	ld.shared.f32 	%f340, [%r174+12];
	max.f32 	%f578, %f339, %f340;
	add.s32 	%r233, %r233, 4;
$L__BB1_98:
	setp.eq.s32 	%p62, %r51, 0;
	@%p62 bra 	$L__BB1_101;
	shl.b32 	%r176, %r233, 2;
	add.s32 	%r177, %r162, %r176;
	add.s32 	%r237, %r163, %r177;
	neg.s32 	%r236, %r51;
$L__BB1_100:
	.pragma "nounroll";
	ld.shared.f32 	%f341, [%r237];
	max.f32 	%f578, %f578, %f341;
	add.s32 	%r237, %r237, 4;
	add.s32 	%r236, %r236, 1;
	setp.ne.s32 	%p63, %r236, 0;
	@%p63 bra 	$L__BB1_100;
$L__BB1_101:
	setp.lt.s32 	%p64, %r91, 1;
	mov.f32 	%f584, 0f00000000;
	@%p64 bra 	$L__BB1_110;
	and.b32  	%r60, %r91, 3;
	setp.lt.u32 	%p65, %r91, 4;
	mov.f32 	%f584, 0f00000000;
	mov.b32 	%r240, 0;
	@%p65 bra 	$L__BB1_105;
	and.b32  	%r240, %r91, 2147483644;
	neg.s32 	%r243, %r240;
	add.s32 	%r182, %r162, %r163;
	add.s32 	%r242, %r182, 8;
	mov.f32 	%f584, 0f00000000;
$L__BB1_104:
	.pragma "nounroll";
	ld.shared.f32 	%f346, [%r242+-8];
	sub.f32 	%f347, %f346, %f578;
	fma.rn.f32 	%f348, %f347, 0f3BBB989D, 0f3F000000;
	cvt.sat.f32.f32 	%f349, %f348;
	mov.f32 	%f350, 0f4B400001;
	mov.f32 	%f351, 0f437C0000;
	fma.rm.f32 	%f352, %f349, %f351, %f350;
	add.f32 	%f353, %f352, 0fCB40007F;
	neg.f32 	%f354, %f353;
	fma.rn.f32 	%f355, %f347, 0f3FB8AA3B, %f354;
	fma.rn.f32 	%f356, %f347, 0f32A57060, %f355;
	mov.b32 	%r183, %f352;
	shl.b32 	%r184, %r183, 23;
	mov.b32 	%f357, %r184;
	ex2.approx.ftz.f32 	%f358, %f356;
	mul.f32 	%f359, %f358, %f357;
	st.shared.f32 	[%r242+-8], %f359;
	add.f32 	%f360, %f584, %f359;
	ld.shared.f32 	%f361, [%r242+-4];
	sub.f32 	%f362, %f361, %f578;
	fma.rn.f32 	%f363, %f362, 0f3BBB989D, 0f3F000000;
	cvt.sat.f32.f32 	%f364, %f363;
	fma.rm.f32 	%f365, %f364, %f351, %f350;
	add.f32 	%f366, %f365, 0fCB40007F;
	neg.f32 	%f367, %f366;
	fma.rn.f32 	%f368, %f362, 0f3FB8AA3B, %f367;
	fma.rn.f32 	%f369, %f362, 0f32A57060, %f368;
	mov.b32 	%r185, %f365;
	shl.b32 	%r186, %r185, 23;
	mov.b32 	%f370, %r186;
	ex2.approx.ftz.f32 	%f371, %f369;
	mul.f32 	%f372, %f371, %f370;
	st.shared.f32 	[%r242+-4], %f372;
	add.f32 	%f373, %f360, %f372;
	ld.shared.f32 	%f374, [%r242];
	sub.f32 	%f375, %f374, %f578;
	fma.rn.f32 	%f376, %f375, 0f3BBB989D, 0f3F000000;
	cvt.sat.f32.f32 	%f377, %f376;
	fma.rm.f32 	%f378, %f377, %f351, %f350;
	add.f32 	%f379, %f378, 0fCB40007F;
	neg.f32 	%f380, %f379;
	fma.rn.f32 	%f381, %f375, 0f3FB8AA3B, %f380;
	fma.rn.f32 	%f382, %f375, 0f32A57060, %f381;
	mov.b32 	%r187, %f378;
	shl.b32 	%r188, %r187, 23;
	mov.b32 	%f383, %r188;
	ex2.approx.ftz.f32 	%f384, %f382;
	mul.f32 	%f385, %f384, %f383;
	st.shared.f32 	[%r242], %f385;
	add.f32 	%f386, %f373, %f385;
	ld.shared.f32 	%f387, [%r242+4];
	sub.f32 	%f388, %f387, %f578;
	fma.rn.f32 	%f389, %f388, 0f3BBB989D, 0f3F000000;
	cvt.sat.f32.f32 	%f390, %f389;
	fma.rm.f32 	%f391, %f390, %f351, %f350;
	add.f32 	%f392, %f391, 0fCB40007F;
	neg.f32 	%f393, %f392;
	fma.rn.f32 	%f394, %f388, 0f3FB8AA3B, %f393;
	fma.rn.f32 	%f395, %f388, 0f32A57060, %f394;
	mov.b32 	%r189, %f391;
	shl.b32 	%r190, %r189, 23;
	mov.b32 	%f396, %r190;
	ex2.approx.ftz.f32 	%f397, %f395;
	mul.f32 	%f398, %f397, %f396;
	st.shared.f32 	[%r242+4], %f398;
	add.f32 	%f584, %f386, %f398;
	add.s32 	%r243, %r243, 4;
	add.s32 	%r242, %r242, 16;
	setp.eq.s32 	%p66, %r243, 0;
	@%p66 bra 	$L__BB1_105;
	bra.uni 	$L__BB1_104;
$L__BB1_105:
	setp.eq.s32 	%p67, %r60, 0;
	@%p67 bra 	$L__BB1_110;
	setp.eq.s32 	%p68, %r60, 1;
	@%p68 bra 	$L__BB1_108;
	shl.b32 	%r191, %r240, 2;
	add.s32 	%r192, %r42, %r191;
	ld.shared.f32 	%f400, [%r192];
	sub.f32 	%f401, %f400, %f578;
	fma.rn.f32 	%f402, %f401, 0f3BBB989D, 0f3F000000;
	cvt.sat.f32.f32 	%f403, %f402;
	mov.f32 	%f404, 0f4B400001;
	mov.f32 	%f405, 0f437C0000;
	fma.rm.f32 	%f406, %f403, %f405, %f404;
	add.f32 	%f407, %f406, 0fCB40007F;
	neg.f32 	%f408, %f407;
	fma.rn.f32 	%f409, %f401, 0f3FB8AA3B, %f408;
	fma.rn.f32 	%f410, %f401, 0f32A57060, %f409;
	mov.b32 	%r193, %f406;
	shl.b32 	%r194, %r193, 23;
	mov.b32 	%f411, %r194;
	ex2.approx.ftz.f32 	%f412, %f410;
	mul.f32 	%f413, %f412, %f411;
	st.shared.f32 	[%r192], %f413;
	add.f32 	%f414, %f584, %f413;
	ld.shared.f32 	%f415, [%r192+4];
	sub.f32 	%f416, %f415, %f578;
	fma.rn.f32 	%f417, %f416, 0f3BBB989D, 0f3F000000;
	cvt.sat.f32.f32 	%f418, %f417;
	fma.rm.f32 	%f419, %f418, %f405, %f404;
	add.f32 	%f420, %f419, 0fCB40007F;
	neg.f32 	%f421, %f420;
	fma.rn.f32 	%f422, %f416, 0f3FB8AA3B, %f421;
	fma.rn.f32 	%f423, %f416, 0f32A57060, %f422;
	mov.b32 	%r195, %f419;
	shl.b32 	%r196, %r195, 23;
	mov.b32 	%f424, %r196;
	ex2.approx.ftz.f32 	%f425, %f423;
	mul.f32 	%f426, %f425, %f424;
	st.shared.f32 	[%r192+4], %f426;
	add.f32 	%f584, %f414, %f426;
	add.s32 	%r240, %r240, 2;
$L__BB1_108:
	and.b32  	%r197, %r91, 1;
	setp.eq.b32 	%p69, %r197, 1;
	not.pred 	%p70, %p69;
	@%p70 bra 	$L__BB1_110;
	shl.b32 	%r198, %r240, 2;
	add.s32 	%r199, %r42, %r198;
	ld.shared.f32 	%f427, [%r199];
	sub.f32 	%f428, %f427, %f578;
	fma.rn.f32 	%f429, %f428, 0f3BBB989D, 0f3F000000;
	cvt.sat.f32.f32 	%f430, %f429;
	mov.f32 	%f431, 0f4B400001;
	mov.f32 	%f432, 0f437C0000;
	fma.rm.f32 	%f433, %f430, %f432, %f431;
	add.f32 	%f434, %f433, 0fCB40007F;
	neg.f32 	%f435, %f434;
	fma.rn.f32 	%f436, %f428, 0f3FB8AA3B, %f435;
	fma.rn.f32 	%f437, %f428, 0f32A57060, %f436;
	mov.b32 	%r200, %f433;
	shl.b32 	%r201, %r200, 23;
	mov.b32 	%f438, %r201;
	ex2.approx.ftz.f32 	%f439, %f437;
	mul.f32 	%f440, %f439, %f438;
	st.shared.f32 	[%r199], %f440;
	add.f32 	%f584, %f584, %f440;
$L__BB1_110:
	setp.lt.s32 	%p71, %r91, 1;
	@%p71 bra 	$L__BB1_122;
	and.b32  	%r71, %r91, 7;
	setp.lt.u32 	%p72, %r91, 8;
	mov.b32 	%r246, 0;
	@%p72 bra 	$L__BB1_114;
	and.b32  	%r246, %r91, 2147483640;
	neg.s32 	%r245, %r246;
	add.s32 	%r205, %r162, %r163;
	add.s32 	%r244, %r205, 16;
$L__BB1_113:
	.pragma "nounroll";
	ld.shared.f32 	%f441, [%r244+-16];
	div.rn.f32 	%f442, %f441, %f584;
	st.shared.f32 	[%r244+-16], %f442;
	ld.shared.f32 	%f443, [%r244+-12];
	div.rn.f32 	%f444, %f443, %f584;
	st.shared.f32 	[%r244+-12], %f444;
	ld.shared.f32 	%f445, [%r244+-8];
	div.rn.f32 	%f446, %f445, %f584;
	st.shared.f32 	[%r244+-8], %f446;
	ld.shared.f32 	%f447, [%r244+-4];
	div.rn.f32 	%f448, %f447, %f584;
	st.shared.f32 	[%r244+-4], %f448;
	ld.shared.f32 	%f449, [%r244];
	div.rn.f32 	%f450, %f449, %f584;
	st.shared.f32 	[%r244], %f450;
	ld.shared.f32 	%f451, [%r244+4];
	div.rn.f32 	%f452, %f451, %f584;
	st.shared.f32 	[%r244+4], %f452;
	ld.shared.f32 	%f453, [%r244+8];
	div.rn.f32 	%f454, %f453, %f584;
	st.shared.f32 	[%r244+8], %f454;
	ld.shared.f32 	%f455, [%r244+12];
	div.rn.f32 	%f456, %f455, %f584;
	st.shared.f32 	[%r244+12], %f456;
	add.s32 	%r245, %r245, 8;
	add.s32 	%r244, %r244, 32;
	setp.ne.s32 	%p73, %r245, 0;
	@%p73 bra 	$L__BB1_113;
$L__BB1_114:
	setp.eq.s32 	%p74, %r71, 0;
	@%p74 bra 	$L__BB1_122;
	and.b32  	%r84, %r91, 3;
	setp.lt.u32 	%p75, %r71, 4;
	@%p75 bra 	$L__BB1_117;
	shl.b32 	%r206, %r246, 2;
	add.s32 	%r207, %r42, %r206;
	ld.shared.f32 	%f457, [%r207];
	div.rn.f32 	%f458, %f457, %f584;
	st.shared.f32 	[%r207], %f458;
	ld.shared.f32 	%f459, [%r207+4];
	div.rn.f32 	%f460, %f459, %f584;
	st.shared.f32 	[%r207+4], %f460;
	ld.shared.f32 	%f461, [%r207+8];
	div.rn.f32 	%f462, %f461, %f584;
	st.shared.f32 	[%r207+8], %f462;
	ld.shared.f32 	%f463, [%r207+12];
	div.rn.f32 	%f464, %f463, %f584;
	st.shared.f32 	[%r207+12], %f464;
	add.s32 	%r246, %r246, 4;
$L__BB1_117:
	setp.eq.s32 	%p76, %r84, 0;
	@%p76 bra 	$L__BB1_122;
	setp.eq.s32 	%p77, %r84, 1;
	@%p77 bra 	$L__BB1_120;
	shl.b32 	%r208, %r246, 2;
	add.s32 	%r209, %r42, %r208;
	ld.shared.f32 	%f465, [%r209];
	div.rn.f32 	%f466, %f465, %f584;
	st.shared.f32 	[%r209], %f466;
	ld.shared.f32 	%f467, [%r209+4];
	div.rn.f32 	%f468, %f467, %f584;
	st.shared.f32 	[%r209+4], %f468;
	add.s32 	%r246, %r246, 2;
$L__BB1_120:
	and.b32  	%r210, %r91, 1;
	setp.eq.b32 	%p78, %r210, 1;
	not.pred 	%p79, %p78;
	@%p79 bra 	$L__BB1_122;
	shl.b32 	%r211, %r246, 2;
	add.s32 	%r212, %r42, %r211;
	ld.shared.f32 	%f469, [%r212];
	div.rn.f32 	%f470, %f469, %f584;
	st.shared.f32 	[%r212], %f470;
$L__BB1_122:
	bar.sync 	0;
	add.s32 	%r89, %r7, %r40;
	mov.f32 	%f587, 0f00000000;
	@%p23 bra 	$L__BB1_124;
	ld.shared.f32 	%f473, [%r42];
	ld.shared.u16 	%rs76, [%r89];
	// begin inline asm
	{  cvt.f32.f16 %f472, %rs76;}

	// end inline asm
	fma.rn.f32 	%f587, %f473, %f472, 0f00000000;
$L__BB1_124:
	@%p23 bra 	$L__BB1_126;
	ld.shared.f32 	%f475, [%r42+4];
	ld.shared.u16 	%rs77, [%r89+64];
	// begin inline asm
	{  cvt.f32.f16 %f474, %rs77;}

	// end inline asm
	fma.rn.f32 	%f587, %f475, %f474, %f587;
$L__BB1_126:
	@%p23 bra 	$L__BB1_128;
	ld.shared.f32 	%f477, [%r42+8];
	ld.shared.u16 	%rs78, [%r89+128];
	// begin inline asm
	{  cvt.f32.f16 %f476, %rs78;}

	// end inline asm
	fma.rn.f32 	%f587, %f477, %f476, %f587;
$L__BB1_128:
	@%p23 bra 	$L__BB1_130;
	ld.shared.f32 	%f479, [%r42+12];
	ld.shared.u16 	%rs79, [%r89+192];
	// begin inline asm
	{  cvt.f32.f16 %f478, %rs79;}

	// end inline asm
	fma.rn.f32 	%f587, %f479, %f478, %f587;
$L__BB1_130:
	@%p23 bra 	$L__BB1_132;
	ld.shared.f32 	%f481, [%r42+16];
	ld.shared.u16 	%rs80, [%r89+256];
	// begin inline asm
	{  cvt.f32.f16 %f480, %rs80;}

	// end inline asm
	fma.rn.f32 	%f587, %f481, %f480, %f587;
$L__BB1_132:
	@%p23 bra 	$L__BB1_134;
	ld.shared.f32 	%f483, [%r42+20];
	ld.shared.u16 	%rs81, [%r89+320];
	// begin inline asm
	{  cvt.f32.f16 %f482, %rs81;}

	// end inline asm
	fma.rn.f32 	%f587, %f483, %f482, %f587;
$L__BB1_134:
	@%p23 bra 	$L__BB1_136;
	ld.shared.f32 	%f485, [%r42+24];
	ld.shared.u16 	%rs82, [%r89+384];
	// begin inline asm
	{  cvt.f32.f16 %f484, %rs82;}

	// end inline asm
	fma.rn.f32 	%f587, %f485, %f484, %f587;
$L__BB1_136:
	@%p23 bra 	$L__BB1_138;
	ld.shared.f32 	%f487, [%r42+28];
	ld.shared.u16 	%rs83, [%r89+448];
	// begin inline asm
	{  cvt.f32.f16 %f486, %rs83;}

	// end inline asm
	fma.rn.f32 	%f587, %f487, %f486, %f587;
$L__BB1_138:
	@%p23 bra 	$L__BB1_140;
	ld.shared.f32 	%f489, [%r42+32];
	ld.shared.u16 	%rs84, [%r89+512];
	// begin inline asm
	{  cvt.f32.f16 %f488, %rs84;}

	// end inline asm
	fma.rn.f32 	%f587, %f489, %f488, %f587;
$L__BB1_140:
	@%p23 bra 	$L__BB1_142;
	ld.shared.f32 	%f491, [%r42+36];
	ld.shared.u16 	%rs85, [%r89+576];
	// begin inline asm
	{  cvt.f32.f16 %f490, %rs85;}

	// end inline asm
	fma.rn.f32 	%f587, %f491, %f490, %f587;
$L__BB1_142:
	@%p23 bra 	$L__BB1_144;
	ld.shared.f32 	%f493, [%r42+40];
	ld.shared.u16 	%rs86, [%r89+640];
	// begin inline asm
	{  cvt.f32.f16 %f492, %rs86;}

	// end inline asm
	fma.rn.f32 	%f587, %f493, %f492, %f587;
$L__BB1_144:
	@%p23 bra 	$L__BB1_146;
	ld.shared.f32 	%f495, [%r42+44];
	ld.shared.u16 	%rs87, [%r89+704];
	// begin inline asm
	{  cvt.f32.f16 %f494, %rs87;}

	// end inline asm
	fma.rn.f32 	%f587, %f495, %f494, %f587;
$L__BB1_146:
	@%p23 bra 	$L__BB1_148;
	ld.shared.f32 	%f497, [%r42+48];
	ld.shared.u16 	%rs88, [%r89+768];
	// begin inline asm
	{  cvt.f32.f16 %f496, %rs88;}

	// end inline asm
	fma.rn.f32 	%f587, %f497, %f496, %f587;
$L__BB1_148:
	@%p23 bra 	$L__BB1_150;
	ld.shared.f32 	%f499, [%r42+52];
	ld.shared.u16 	%rs89, [%r89+832];
	// begin inline asm
	{  cvt.f32.f16 %f498, %rs89;}

	// end inline asm
	fma.rn.f32 	%f587, %f499, %f498, %f587;
$L__BB1_150:
	@%p23 bra 	$L__BB1_152;
	ld.shared.f32 	%f501, [%r42+56];
	ld.shared.u16 	%rs90, [%r89+896];
	// begin inline asm
	{  cvt.f32.f16 %f500, %rs90;}

	// end inline asm
	fma.rn.f32 	%f587, %f501, %f500, %f587;
$L__BB1_152:
	@%p23 bra 	$L__BB1_154;
	ld.shared.f32 	%f503, [%r42+60];
	ld.shared.u16 	%rs91, [%r89+960];
	// begin inline asm
	{  cvt.f32.f16 %f502, %rs91;}

	// end inline asm
	fma.rn.f32 	%f587, %f503, %f502, %f587;
$L__BB1_154:
	@%p23 bra 	$L__BB1_156;
	ld.shared.f32 	%f505, [%r42+64];
	ld.shared.u16 	%rs92, [%r89+1024];
	// begin inline asm
	{  cvt.f32.f16 %f504, %rs92;}

	// end inline asm
	fma.rn.f32 	%f587, %f505, %f504, %f587;
$L__BB1_156:
	@%p23 bra 	$L__BB1_158;
	ld.shared.f32 	%f507, [%r42+68];
	ld.shared.u16 	%rs93, [%r89+1088];
	// begin inline asm
	{  cvt.f32.f16 %f506, %rs93;}

	// end inline asm
	fma.rn.f32 	%f587, %f507, %f506, %f587;
$L__BB1_158:
	@%p23 bra 	$L__BB1_160;
	ld.shared.f32 	%f509, [%r42+72];
	ld.shared.u16 	%rs94, [%r89+1152];
	// begin inline asm
	{  cvt.f32.f16 %f508, %rs94;}

	// end inline asm
	fma.rn.f32 	%f587, %f509, %f508, %f587;
$L__BB1_160:
	@%p23 bra 	$L__BB1_162;
	ld.shared.f32 	%f511, [%r42+76];
	ld.shared.u16 	%rs95, [%r89+1216];
	// begin inline asm
	{  cvt.f32.f16 %f510, %rs95;}

	// end inline asm
	fma.rn.f32 	%f587, %f511, %f510, %f587;
$L__BB1_162:
	@%p23 bra 	$L__BB1_164;
	ld.shared.f32 	%f513, [%r42+80];
	ld.shared.u16 	%rs96, [%r89+1280];
	// begin inline asm
	{  cvt.f32.f16 %f512, %rs96;}

	// end inline asm
	fma.rn.f32 	%f587, %f513, %f512, %f587;
$L__BB1_164:
	@%p23 bra 	$L__BB1_166;
	ld.shared.f32 	%f515, [%r42+84];
	ld.shared.u16 	%rs97, [%r89+1344];
	// begin inline asm
	{  cvt.f32.f16 %f514, %rs97;}

	// end inline asm
	fma.rn.f32 	%f587, %f515, %f514, %f587;
$L__BB1_166:
	@%p23 bra 	$L__BB1_168;
	ld.shared.f32 	%f517, [%r42+88];
	ld.shared.u16 	%rs98, [%r89+1408];
	// begin inline asm
	{  cvt.f32.f16 %f516, %rs98;}

	// end inline asm
	fma.rn.f32 	%f587, %f517, %f516, %f587;
$L__BB1_168:
	@%p23 bra 	$L__BB1_170;
	ld.shared.f32 	%f519, [%r42+92];
	ld.shared.u16 	%rs99, [%r89+1472];
	// begin inline asm
	{  cvt.f32.f16 %f518, %rs99;}

	// end inline asm
	fma.rn.f32 	%f587, %f519, %f518, %f587;
$L__BB1_170:
	@%p23 bra 	$L__BB1_172;
	ld.shared.f32 	%f521, [%r42+96];
	ld.shared.u16 	%rs100, [%r89+1536];
	// begin inline asm
	{  cvt.f32.f16 %f520, %rs100;}

	// end inline asm
	fma.rn.f32 	%f587, %f521, %f520, %f587;
$L__BB1_172:
	@%p23 bra 	$L__BB1_174;
	ld.shared.f32 	%f523, [%r42+100];
	ld.shared.u16 	%rs101, [%r89+1600];
	// begin inline asm
	{  cvt.f32.f16 %f522, %rs101;}

	// end inline asm
	fma.rn.f32 	%f587, %f523, %f522, %f587;
$L__BB1_174:
	@%p23 bra 	$L__BB1_176;
	ld.shared.f32 	%f525, [%r42+104];
	ld.shared.u16 	%rs102, [%r89+1664];
	// begin inline asm
	{  cvt.f32.f16 %f524, %rs102;}

	// end inline asm
	fma.rn.f32 	%f587, %f525, %f524, %f587;
$L__BB1_176:
	@%p23 bra 	$L__BB1_178;
	ld.shared.f32 	%f527, [%r42+108];
	ld.shared.u16 	%rs103, [%r89+1728];
	// begin inline asm
	{  cvt.f32.f16 %f526, %rs103;}

	// end inline asm
	fma.rn.f32 	%f587, %f527, %f526, %f587;
$L__BB1_178:
	@%p23 bra 	$L__BB1_180;
	ld.shared.f32 	%f529, [%r42+112];
	ld.shared.u16 	%rs104, [%r89+1792];
	// begin inline asm
	{  cvt.f32.f16 %f528, %rs104;}

	// end inline asm
	fma.rn.f32 	%f587, %f529, %f528, %f587;
$L__BB1_180:
	@%p23 bra 	$L__BB1_182;
	ld.shared.f32 	%f531, [%r42+116];
	ld.shared.u16 	%rs105, [%r89+1856];
	// begin inline asm
	{  cvt.f32.f16 %f530, %rs105;}

	// end inline asm
	fma.rn.f32 	%f587, %f531, %f530, %f587;
$L__BB1_182:
	@%p23 bra 	$L__BB1_184;
	ld.shared.f32 	%f533, [%r42+120];
	ld.shared.u16 	%rs106, [%r89+1920];
	// begin inline asm
	{  cvt.f32.f16 %f532, %rs106;}

	// end inline asm
	fma.rn.f32 	%f587, %f533, %f532, %f587;
$L__BB1_184:
	@%p23 bra 	$L__BB1_186;
	ld.shared.f32 	%f535, [%r42+124];
	ld.shared.u16 	%rs107, [%r89+1984];
	// begin inline asm
	{  cvt.f32.f16 %f534, %rs107;}

	// end inline asm
	fma.rn.f32 	%f587, %f535, %f534, %f587;
$L__BB1_186:
	setp.ge.s32 	%p112, %r2, %r91;
	setp.ge.s32 	%p113, %r1, %r91;
	setp.ge.s32 	%p114, %r3, %r90;
	or.pred  	%p115, %p113, %p114;
	or.pred  	%p116, %p112, %p115;
	@%p116 bra 	$L__BB1_188;
	ld.param.u64 	%rd62, [_Z24fusedSelfAttentionKernelP6__halfS0_PiS0_S0_iiii_param_1];
	// begin inline asm
	{  cvt.rn.f16.f32 %rs108, %f587;}

	// end inline asm
	add.s32 	%r213, %r5, %r2;
	mad.lo.s32 	%r214, %r3, %r91, %r213;
	cvta.to.global.u64 	%rd57, %rd62;
	mul.wide.s32 	%rd58, %r214, 2;
	add.s64 	%rd59, %rd57, %rd58;
	st.global.u16 	[%rd59], %rs108;
	add.s64 	%rd60, %rd2, %rd58;
	shl.b32 	%r215, %r2, 6;
	mov.u32 	%r216, _ZZ24fusedSelfAttentionKernelP6__halfS0_PiS0_S0_iiiiE8k_shared;
	add.s32 	%r217, %r216, %r215;
	mov.u32 	%r218, %tid.x;
	shl.b32 	%r219, %r218, 1;
	add.s32 	%r220, %r217, %r219;
	ld.shared.u16 	%rs109, [%r220];
	st.global.u16 	[%rd60], %rs109;
	add.s64 	%rd61, %rd1, %rd58;
	mov.u32 	%r221, _ZZ24fusedSelfAttentionKernelP6__halfS0_PiS0_S0_iiiiE8v_shared;
	add.s32 	%r222, %r221, %r215;
	add.s32 	%r223, %r222, %r219;
	ld.shared.u16 	%rs110, [%r223];
	st.global.u16 	[%rd61], %rs110;
$L__BB1_188:
	ret;

}
	// .globl	_Z18topkSamplingKernelPfPiiifj
.visible .entry _Z18topkSamplingKernelPfPiiifj(
	.param .u64 .ptr .align 1 _Z18topkSamplingKernelPfPiiifj_param_0,
	.param .u64 .ptr .align 1 _Z18topkSamplingKernelPfPiiifj_param_1,
	.param .u32 _Z18topkSamplingKernelPfPiiifj_param_2,
	.param .u32 _Z18topkSamplingKernelPfPiiifj_param_3,
	.param .f32 _Z18topkSamplingKernelPfPiiifj_param_4,
	.param .u32 _Z18topkSamplingKernelPfPiiifj_param_5
)
{
	.local .align 8 .b8 	__local_depot2[48];
	.reg .b64 	%SP;
	.reg .b64 	%SPL;
	.reg .pred 	%p<102>;
	.reg .b32 	%r<1364>;
	.reg .b32 	%f<244>;
	.reg .b64 	%rd<36>;
	// demoted variable
	.shared .align 4 .b8 _ZZ18topkSamplingKernelPfPiiifjE10top_values[4096];
	// demoted variable
	.shared .align 4 .b8 _ZZ18topkSamplingKernelPfPiiifjE11top_indices[4096];
	mov.u64 	%SPL, __local_depot2;
	ld.param.u64 	%rd12, [_Z18topkSamplingKernelPfPiiifj_param_0];
	ld.param.u32 	%r605, [_Z18topkSamplingKernelPfPiiifj_param_2];
	ld.param.u32 	%r606, [_Z18topkSamplingKernelPfPiiifj_param_3];
	ld.param.f32 	%f33, [_Z18topkSamplingKernelPfPiiifj_param_4];
	ld.param.u32 	%r607, [_Z18topkSamplingKernelPfPiiifj_param_5];
	cvta.to.global.u64 	%rd1, %rd12;
	add.u64 	%rd2, %SPL, 0;
	mov.u32 	%r1, %ctaid.x;
	mov.u32 	%r2, %tid.x;
	xor.b32  	%r608, %r607, -1429050551;
	mul.lo.s32 	%r3, %r608, 1099087573;
	add.s32 	%r609, %r3, -638133224;
	add.s32 	%r1077, %r3, 123456789;
	st.local.v2.u32 	[%rd2], {%r609, %r1077};
	xor.b32  	%r610, %r3, 362436069;
	mov.b32 	%r611, -123459836;
	st.local.v2.u32 	[%rd2+8], {%r610, %r611};
	add.s32 	%r1073, %r3, 5783321;
	mov.b32 	%r612, -589760388;
	st.local.v2.u32 	[%rd2+16], {%r612, %r1073};
	setp.eq.s32 	%p1, %r2, 0;
	@%p1 bra 	$L__BB2_115;
	cvt.u64.u32 	%rd35, %r2;
	mov.b32 	%r1060, 0;
$L__BB2_2:
	mov.u64 	%rd4, %rd35;
	and.b64  	%rd5, %rd4, 3;
	setp.eq.s64 	%p2, %rd5, 0;
	@%p2 bra 	$L__BB2_114;
	mul.wide.u32 	%rd14, %r1060, 3200;
	mov.u64 	%rd15, precalc_xorwow_matrix;
	add.s64 	%rd6, %rd15, %rd14;
	mov.b32 	%r1073, 0;
	mov.u32 	%r1074, %r1073;
	mov.u32 	%r1075, %r1073;
	mov.u32 	%r1076, %r1073;
	mov.u32 	%r1077, %r1073;
	mov.u32 	%r1066, %r1073;
$L__BB2_4:
	mul.wide.u32 	%rd16, %r1066, 4;
	add.s64 	%rd17, %rd2, %rd16;
	ld.local.u32 	%r15, [%rd17+4];
	shl.b32 	%r16, %r1066, 5;
	mov.b32 	%r1072, 0;
$L__BB2_5:
	.pragma "nounroll";
	shr.u32 	%r616, %r15, %r1072;
	and.b32  	%r617, %r616, 1;
	setp.eq.b32 	%p3, %r617, 1;
	not.pred 	%p4, %p3;
	add.s32 	%r618, %r16, %r1072;
	mul.lo.s32 	%r619, %r618, 5;
	mul.wide.u32 	%rd18, %r619, 4;
	add.s64 	%rd7, %rd6, %rd18;
	@%p4 bra 	$L__BB2_7;
	ld.global.u32 	%r620, [%rd7];
	xor.b32  	%r1077, %r1077, %r620;
	ld.global.u32 	%r621, [%rd7+4];
	xor.b32  	%r1076, %r1076, %r621;
	ld.global.u32 	%r622, [%rd7+8];
	xor.b32  	%r1075, %r1075, %r622;
	ld.global.u32 	%r623, [%rd7+12];
	xor.b32  	%r1074, %r1074, %r623;
	ld.global.u32 	%r624, [%rd7+16];
	xor.b32  	%r1073, %r1073, %r624;
$L__BB2_7:
	and.b32  	%r626, %r616, 2;
	setp.eq.s32 	%p5, %r626, 0;
	@%p5 bra 	$L__BB2_9;
	ld.global.u32 	%r627, [%rd7+20];
	xor.b32  	%r1077, %r1077, %r627;
	ld.global.u32 	%r628, [%rd7+24];
	xor.b32  	%r1076, %r1076, %r628;
	ld.global.u32 	%r629, [%rd7+28];
	xor.b32  	%r1075, %r1075, %r629;
	ld.global.u32 	%r630, [%rd7+32];
	xor.b32  	%r1074, %r1074, %r630;
	ld.global.u32 	%r631, [%rd7+36];
	xor.b32  	%r1073, %r1073, %r631;
$L__BB2_9:
	and.b32  	%r633, %r616, 4;
	setp.eq.s32 	%p6, %r633, 0;
	@%p6 bra 	$L__BB2_11;
	ld.global.u32 	%r634, [%rd7+40];
	xor.b32  	%r1077, %r1077, %r634;
	ld.global.u32 	%r635, [%rd7+44];
	xor.b32  	%r1076, %r1076, %r635;
	ld.global.u32 	%r636, [%rd7+48];
	xor.b32  	%r1075, %r1075, %r636;
	ld.global.u32 	%r637, [%rd7+52];
	xor.b32  	%r1074, %r1074, %r637;
	ld.global.u32 	%r638, [%rd7+56];
	xor.b32  	%r1073, %r1073, %r638;
$L__BB2_11:
	and.b32  	%r640, %r616, 8;
	setp.eq.s32 	%p7, %r640, 0;
	@%p7 bra 	$L__BB2_13;
	ld.global.u32 	%r641, [%rd7+60];
	xor.b32  	%r1077, %r1077, %r641;
	ld.global.u32 	%r642, [%rd7+64];
	xor.b32  	%r1076, %r1076, %r642;
	ld.global.u32 	%r643, [%rd7+68];
	xor.b32  	%r1075, %r1075, %r643;
	ld.global.u32 	%r644, [%rd7+72];
	xor.b32  	%r1074, %r1074, %r644;
	ld.global.u32 	%r645, [%rd7+76];
	xor.b32  	%r1073, %r1073, %r645;
$L__BB2_13:
	and.b32  	%r647, %r616, 16;
	setp.eq.s32 	%p8, %r647, 0;
	@%p8 bra 	$L__BB2_15;
	ld.global.u32 	%r648, [%rd7+80];
	xor.b32  	%r1077, %r1077, %r648;
	ld.global.u32 	%r649, [%rd7+84];
	xor.b32  	%r1076, %r1076, %r649;
	ld.global.u32 	%r650, [%rd7+88];
	xor.b32  	%r1075, %r1075, %r650;
	ld.global.u32 	%r651, [%rd7+92];
	xor.b32  	%r1074, %r1074, %r651;
	ld.global.u32 	%r652, [%rd7+96];
	xor.b32  	%r1073, %r1073, %r652;
$L__BB2_15:
	and.b32  	%r654, %r616, 32;
	setp.eq.s32 	%p9, %r654, 0;
	@%p9 bra 	$L__BB2_17;
	ld.global.u32 	%r655, [%rd7+100];
	xor.b32  	%r1077, %r1077, %r655;
	ld.global.u32 	%r656, [%rd7+104];
	xor.b32  	%r1076, %r1076, %r656;
	ld.global.u32 	%r657, [%rd7+108];
	xor.b32  	%r1075, %r1075, %r657;
	ld.global.u32 	%r658, [%rd7+112];
	xor.b32  	%r1074, %r1074, %r658;
	ld.global.u32 	%r659, [%rd7+116];
	xor.b32  	%r1073, %r1073, %r659;
$L__BB2_17:
	and.b32  	%r661, %r616, 64;
	setp.eq.s32 	%p10, %r661, 0;
	@%p10 bra 	$L__BB2_19;
	ld.global.u32 	%r662, [%rd7+120];
	xor.b32  	%r1077, %r1077, %r662;
	ld.global.u32 	%r663, [%rd7+124];
	xor.b32  	%r1076, %r1076, %r663;
	ld.global.u32 	%r664, [%rd7+128];
	xor.b32  	%r1075, %r1075, %r664;
	ld.global.u32 	%r665, [%rd7+132];
	xor.b32  	%r1074, %r1074, %r665;
	ld.global.u32 	%r666, [%rd7+136];
	xor.b32  	%r1073, %r1073, %r666;
$L__BB2_19:
	and.b32  	%r668, %r616, 128;
	setp.eq.s32 	%p11, %r668, 0;
	@%p11 bra 	$L__BB2_21;
	ld.global.u32 	%r669, [%rd7+140];
	xor.b32  	%r1077, %r1077, %r669;
	ld.global.u32 	%r670, [%rd7+144];
	xor.b32  	%r1076, %r1076, %r670;
	ld.global.u32 	%r671, [%rd7+148];
	xor.b32  	%r1075, %r1075, %r671;
	ld.global.u32 	%r672, [%rd7+152];
	xor.b32  	%r1074, %r1074, %r672;
	ld.global.u32 	%r673, [%rd7+156];
	xor.b32  	%r1073, %r1073, %r673;
$L__BB2_21:
	and.b32  	%r675, %r616, 256;
	setp.eq.s32 	%p12, %r675, 0;
	@%p12 bra 	$L__BB2_23;
	ld.global.u32 	%r676, [%rd7+160];
	xor.b32  	%r1077, %r1077, %r676;
	ld.global.u32 	%r677, [%rd7+164];
	xor.b32  	%r1076, %r1076, %r677;
	ld.global.u32 	%r678, [%rd7+168];
	xor.b32  	%r1075, %r1075, %r678;
	ld.global.u32 	%r679, [%rd7+172];
	xor.b32  	%r1074, %r1074, %r679;
	ld.global.u32 	%r680, [%rd7+176];
	xor.b32  	%r1073, %r1073, %r680;
$L__BB2_23:
	and.b32  	%r682, %r616, 512;
	setp.eq.s32 	%p13, %r682, 0;
	@%p13 bra 	$L__BB2_25;
	ld.global.u32 	%r683, [%rd7+180];
	xor.b32  	%r1077, %r1077, %r683;
	ld.global.u32 	%r684, [%rd7+184];
	xor.b32  	%r1076, %r1076, %r684;
	ld.global.u32 	%r685, [%rd7+188];
	xor.b32  	%r1075, %r1075, %r685;
	ld.global.u32 	%r686, [%rd7+192];
	xor.b32  	%r1074, %r1074, %r686;
	ld.global.u32 	%r687, [%rd7+196];
	xor.b32  	%r1073, %r1073, %r687;
$L__BB2_25:
	and.b32  	%r689, %r616, 1024;
	setp.eq.s32 	%p14, %r689, 0;
	@%p14 bra 	$L__BB2_27;
	ld.global.u32 	%r690, [%rd7+200];
	xor.b32  	%r1077, %r1077, %r690;
	ld.global.u32 	%r691, [%rd7+204];
	xor.b32  	%r1076, %r1076, %r691;
	ld.global.u32 	%r692, [%rd7+208];
	xor.b32  	%r1075, %r1075, %r692;
	ld.global.u32 	%r693, [%rd7+212];
	xor.b32  	%r1074, %r1074, %r693;
	ld.global.u32 	%r694, [%rd7+216];
	xor.b32  	%r1073, %r1073, %r694;
$L__BB2_27:
	and.b32  	%r696, %r616, 2048;
	setp.eq.s32 	%p15, %r696, 0;
	@%p15 bra 	$L__BB2_29;
	ld.global.u32 	%r697, [%rd7+220];
	xor.b32  	%r1077, %r1077, %r697;
	ld.global.u32 	%r698, [%rd7+224];
	xor.b32  	%r1076, %r1076, %r698;
	ld.global.u32 	%r699, [%rd7+228];
	xor.b32  	%r1075, %r1075, %r699;
	ld.global.u32 	%r700, [%rd7+232];
	xor.b32  	%r1074, %r1074, %r700;
	ld.global.u32 	%r701, [%rd7+236];
	xor.b32  	%r1073, %r1073, %r701;
$L__BB2_29:
	and.b32  	%r703, %r616, 4096;
	setp.eq.s32 	%p16, %r703, 0;
	@%p16 bra 	$L__BB2_31;
	ld.global.u32 	%r704, [%rd7+240];
	xor.b32  	%r1077, %r1077, %r704;
	ld.global.u32 	%r705, [%rd7+244];
	xor.b32  	%r1076, %r1076, %r705;
	ld.global.u32 	%r706, [%rd7+248];
	xor.b32  	%r1075, %r1075, %r706;
	ld.global.u32 	%r707, [%rd7+252];
	xor.b32  	%r1074, %r1074, %r707;
	ld.global.u32 	%r708, [%rd7+256];
	xor.b32  	%r1073, %r1073, %r708;
$L__BB2_31:
	and.b32  	%r710, %r616, 8192;
	setp.eq.s32 	%p17, %r710, 0;
	@%p17 bra 	$L__BB2_33;
	ld.global.u32 	%r711, [%rd7+260];
	xor.b32  	%r1077, %r1077, %r711;
	ld.global.u32 	%r712, [%rd7+264];
	xor.b32  	%r1076, %r1076, %r712;
	ld.global.u32 	%r713, [%rd7+268];
	xor.b32  	%r1075, %r1075, %r713;
	ld.global.u32 	%r714, [%rd7+272];
	xor.b32  	%r1074, %r1074, %r714;
	ld.global.u32 	%r715, [%rd7+276];
	xor.b32  	%r1073, %r1073, %r715;
$L__BB2_33:
	and.b32  	%r717, %r616, 16384;
	setp.eq.s32 	%p18, %r717, 0;
	@%p18 bra 	$L__BB2_35;
	ld.global.u32 	%r718, [%rd7+280];
	xor.b32  	%r1077, %r1077, %r718;
	ld.global.u32 	%r719, [%rd7+284];
	xor.b32  	%r1076, %r1076, %r719;
	ld.global.u32 	%r720, [%rd7+288];
	xor.b32  	%r1075, %r1075, %r720;
	ld.global.u32 	%r721, [%rd7+292];
	xor.b32  	%r1074, %r1074, %r721;
	ld.global.u32 	%r722, [%rd7+296];
	xor.b32  	%r1073, %r1073, %r722;
$L__BB2_35:
	and.b32  	%r724, %r616, 32768;
	setp.eq.s32 	%p19, %r724, 0;
	@%p19 bra 	$L__BB2_37;
	ld.global.u32 	%r725, [%rd7+300];
	xor.b32  	%r1077, %r1077, %r725;
	ld.global.u32 	%r726, [%rd7+304];
	xor.b32  	%r1076, %r1076, %r726;
	ld.global.u32 	%r727, [%rd7+308];
	xor.b32  	%r1075, %r1075, %r727;
	ld.global.u32 	%r728, [%rd7+312];
	xor.b32  	%r1074, %r1074, %r728;
	ld.global.u32 	%r729, [%rd7+316];
	xor.b32  	%r1073, %r1073, %r729;
$L__BB2_37:
	add.s32 	%r1072, %r1072, 16;
	setp.ne.s32 	%p20, %r1072, 32;
	@%p20 bra 	$L__BB2_5;
	mad.lo.s32 	%r730, %r1066, -31, %r16;
	add.s32 	%r1066, %r730, 1;
	setp.ne.s32 	%p21, %r1066, 5;
	@%p21 bra 	$L__BB2_4;
	st.local.u32 	[%rd2+4], %r1077;
	st.local.v2.u32 	[%rd2+8], {%r1076, %r1075};
	st.local.v2.u32 	[%rd2+16], {%r1074, %r1073};
	setp.eq.s64 	%p22, %rd5, 1;
	@%p22 bra 	$L__BB2_114;
	mov.b32 	%r1073, 0;
	mov.u32 	%r1166, %r1073;
	mov.u32 	%r1167, %r1073;
	mov.u32 	%r1168, %r1073;
	mov.u32 	%r1077, %r1073;
	mov.u32 	%r1158, %r1073;
$L__BB2_41:
	mul.wide.u32 	%rd19, %r1158, 4;
	add.s64 	%rd20, %rd2, %rd19;
	ld.local.u32 	%r191, [%rd20+4];
	shl.b32 	%r192, %r1158, 5;
	mov.b32 	%r1164, 0;
$L__BB2_42:
	.pragma "nounroll";
	shr.u32 	%r733, %r191, %r1164;
	and.b32  	%r734, %r733, 1;
	setp.eq.b32 	%p23, %r734, 1;
	not.pred 	%p24, %p23;
	add.s32 	%r735, %r192, %r1164;
	mul.lo.s32 	%r736, %r735, 5;
	mul.wide.u32 	%rd21, %r736, 4;
	add.s64 	%rd8, %rd6, %rd21;
	@%p24 bra 	$L__BB2_44;
	ld.global.u32 	%r737, [%rd8];
	xor.b32  	%r1077, %r1077, %r737;
	ld.global.u32 	%r738, [%rd8+4];
	xor.b32  	%r1168, %r1168, %r738;
	ld.global.u32 	%r739, [%rd8+8];
	xor.b32  	%r1167, %r1167, %r739;
	ld.global.u32 	%r740, [%rd8+12];
	xor.b32  	%r1166, %r1166, %r740;
	ld.global.u32 	%r741, [%rd8+16];
	xor.b32  	%r1073, %r1073, %r741;
$L__BB2_44:
	and.b32  	%r743, %r733, 2;
	setp.eq.s32 	%p25, %r743, 0;
	@%p25 bra 	$L__BB2_46;
	ld.global.u32 	%r744, [%rd8+20];
	xor.b32  	%r1077, %r1077, %r744;
	ld.global.u32 	%r745, [%rd8+24];
	xor.b32  	%r1168, %r1168, %r745;
	ld.global.u32 	%r746, [%rd8+28];
	xor.b32  	%r1167, %r1167, %r746;
	ld.global.u32 	%r747, [%rd8+32];
	xor.b32  	%r1166, %r1166, %r747;
	ld.global.u32 	%r748, [%rd8+36];
	xor.b32  	%r1073, %r1073, %r748;
$L__BB2_46:
	and.b32  	%r750, %r733, 4;
	setp.eq.s32 	%p26, %r750, 0;
	@%p26 bra 	$L__BB2_48;
	ld.global.u32 	%r751, [%rd8+40];
	xor.b32  	%r1077, %r1077, %r751;
	ld.global.u32 	%r752, [%rd8+44];
	xor.b32  	%r1168, %r1168, %r752;
	ld.global.u32 	%r753, [%rd8+48];
	xor.b32  	%r1167, %r1167, %r753;
	ld.global.u32 	%r754, [%rd8+52];
	xor.b32  	%r1166, %r1166, %r754;
	ld.global.u32 	%r755, [%rd8+56];
	xor.b32  	%r1073, %r1073, %r755;
$L__BB2_48:
	and.b32  	%r757, %r733, 8;
	setp.eq.s32 	%p27, %r757, 0;
	@%p27 bra 	$L__BB2_50;
	ld.global.u32 	%r758, [%rd8+60];
	xor.b32  	%r1077, %r1077, %r758;
	ld.global.u32 	%r759, [%rd8+64];
	xor.b32  	%r1168, %r1168, %r759;
	ld.global.u32 	%r760, [%rd8+68];
	xor.b32  	%r1167, %r1167, %r760;
	ld.global.u32 	%r761, [%rd8+72];
	xor.b32  	%r1166, %r1166, %r761;
	ld.global.u32 	%r762, [%rd8+76];
	xor.b32  	%r1073, %r1073, %r762;
$L__BB2_50:
	and.b32  	%r764, %r733, 16;
	setp.eq.s32 	%p28, %r764, 0;
	@%p28 bra 	$L__BB2_52;
	ld.global.u32 	%r765, [%rd8+80];
	xor.b32  	%r1077, %r1077, %r765;
	ld.global.u32 	%r766, [%rd8+84];
	xor.b32  	%r1168, %r1168, %r766;
	ld.global.u32 	%r767, [%rd8+88];
	xor.b32  	%r1167, %r1167, %r767;
	ld.global.u32 	%r768, [%rd8+92];
	xor.b32  	%r1166, %r1166, %r768;
	ld.global.u32 	%r769, [%rd8+96];
	xor.b32  	%r1073, %r1073, %r769;
$L__BB2_52:
	and.b32  	%r771, %r733, 32;
	setp.eq.s32 	%p29, %r771, 0;
	@%p29 bra 	$L__BB2_54;
	ld.global.u32 	%r772, [%rd8+100];
	xor.b32  	%r1077, %r1077, %r772;
	ld.global.u32 	%r773, [%rd8+104];
	xor.b32  	%r1168, %r1168, %r773;
	ld.global.u32 	%r774, [%rd8+108];
	xor.b32  	%r1167, %r1167, %r774;
	ld.global.u32 	%r775, [%rd8+112];
	xor.b32  	%r1166, %r1166, %r775;
	ld.global.u32 	%r776, [%rd8+116];
	xor.b32  	%r1073, %r1073, %r776;
$L__BB2_54:
	and.b32  	%r778, %r733, 64;
	setp.eq.s32 	%p30, %r778, 0;
	@%p30 bra 	$L__BB2_56;
	ld.global.u32 	%r779, [%rd8+120];
	xor.b32  	%r1077, %r1077, %r779;
	ld.global.u32 	%r780, [%rd8+124];
	xor.b32  	%r1168, %r1168, %r780;
	ld.global.u32 	%r781, [%rd8+128];
	xor.b32  	%r1167, %r1167, %r781;
	ld.global.u32 	%r782, [%rd8+132];
	xor.b32  	%r1166, %r1166, %r782;
	ld.global.u32 	%r783, [%rd8+136];
	xor.b32  	%r1073, %r1073, %r783;
$L__BB2_56:
	and.b32  	%r785, %r733, 128;
	setp.eq.s32 	%p31, %r785, 0;
	@%p31 bra 	$L__BB2_58;
	ld.global.u32 	%r786, [%rd8+140];
	xor.b32  	%r1077, %r1077, %r786;
	ld.global.u32 	%r787, [%rd8+144];
	xor.b32  	%r1168, %r1168, %r787;
	ld.global.u32 	%r788, [%rd8+148];
	xor.b32  	%r1167, %r1167, %r788;
	ld.global.u32 	%r789, [%rd8+152];
	xor.b32  	%r1166, %r1166, %r789;
	ld.global.u32 	%r790, [%rd8+156];
	xor.b32  	%r1073, %r1073, %r790;
$L__BB2_58:
	and.b32  	%r792, %r733, 256;
	setp.eq.s32 	%p32, %r792, 0;
	@%p32 bra 	$L__BB2_60;
	ld.global.u32 	%r793, [%rd8+160];
	xor.b32  	%r1077, %r1077, %r793;
	ld.global.u32 	%r794, [%rd8+164];
	xor.b32  	%r1168, %r1168, %r794;
	ld.global.u32 	%r795, [%rd8+168];
	xor.b32  	%r1167, %r1167, %r795;
	ld.global.u32 	%r796, [%rd8+172];
	xor.b32  	%r1166, %r1166, %r796;
	ld.global.u32 	%r797, [%rd8+176];
	xor.b32  	%r1073, %r1073, %r797;
$L__BB2_60:
	and.b32  	%r799, %r733, 512;
	setp.eq.s32 	%p33, %r799, 0;
	@%p33 bra 	$L__BB2_62;
	ld.global.u32 	%r800, [%rd8+180];
	xor.b32  	%r1077, %r1077, %r800;
	ld.global.u32 	%r801, [%rd8+184];
	xor.b32  	%r1168, %r1168, %r801;
	ld.global.u32 	%r802, [%rd8+188];
	xor.b32  	%r1167, %r1167, %r802;
	ld.global.u32 	%r803, [%rd8+192];
	xor.b32  	%r1166, %r1166, %r803;
	ld.global.u32 	%r804, [%rd8+196];
	xor.b32  	%r1073, %r1073, %r804;
$L__BB2_62:
	and.b32  	%r806, %r733, 1024;
	setp.eq.s32 	%p34, %r806, 0;
	@%p34 bra 	$L__BB2_64;
	ld.global.u32 	%r807, [%rd8+200];
	xor.b32  	%r1077, %r1077, %r807;
	ld.global.u32 	%r808, [%rd8+204];
	xor.b32  	%r1168, %r1168, %r808;
	ld.global.u32 	%r809, [%rd8+208];
	xor.b32  	%r1167, %r1167, %r809;
	ld.global.u32 	%r810, [%rd8+212];
	xor.b32  	%r1166, %r1166, %r810;
	ld.global.u32 	%r811, [%rd8+216];
	xor.b32  	%r1073, %r1073, %r811;
$L__BB2_64:
	and.b32  	%r813, %r733, 2048;
	setp.eq.s32 	%p35, %r813, 0;
	@%p35 bra 	$L__BB2_66;
	ld.global.u32 	%r814, [%rd8+220];
	xor.b32  	%r1077, %r1077, %r814;
	ld.global.u32 	%r815, [%rd8+224];
	xor.b32  	%r1168, %r1168, %r815;
	ld.global.u32 	%r816, [%rd8+228];
	xor.b32  	%r1167, %r1167, %r816;
	ld.global.u32 	%r817, [%rd8+232];
	xor.b32  	%r1166, %r1166, %r817;
	ld.global.u32 	%r818, [%rd8+236];
	xor.b32  	%r1073, %r1073, %r818;
$L__BB2_66:
	and.b32  	%r820, %r733, 4096;
	setp.eq.s32 	%p36, %r820, 0;
	@%p36 bra 	$L__BB2_68;
	ld.global.u32 	%r821, [%rd8+240];
	xor.b32  	%r1077, %r1077, %r821;
	ld.global.u32 	%r822, [%rd8+244];
	xor.b32  	%r1168, %r1168, %r822;
	ld.global.u32 	%r823, [%rd8+248];
	xor.b32  	%r1167, %r1167, %r823;
	ld.global.u32 	%r824, [%rd8+252];
	xor.b32  	%r1166, %r1166, %r824;
	ld.global.u32 	%r825, [%rd8+256];
	xor.b32  	%r1073, %r1073, %r825;
$L__BB2_68:
	and.b32  	%r827, %r733, 8192;
	setp.eq.s32 	%p37, %r827, 0;
	@%p37 bra 	$L__BB2_70;
	ld.global.u32 	%r828, [%rd8+260];
	xor.b32  	%r1077, %r1077, %r828;
	ld.global.u32 	%r829, [%rd8+264];
	xor.b32  	%r1168, %r1168, %r829;
	ld.global.u32 	%r830, [%rd8+268];
	xor.b32  	%r1167, %r1167, %r830;
	ld.global.u32 	%r831, [%rd8+272];
	xor.b32  	%r1166, %r1166, %r831;
	ld.global.u32 	%r832, [%rd8+276];
	xor.b32  	%r1073, %r1073, %r832;
$L__BB2_70:
	and.b32  	%r834, %r733, 16384;
	setp.eq.s32 	%p38, %r834, 0;
	@%p38 bra 	$L__BB2_72;
	ld.global.u32 	%r835, [%rd8+280];
	xor.b32  	%r1077, %r1077, %r835;
	ld.global.u32 	%r836, [%rd8+284];
	xor.b32  	%r1168, %r1168, %r836;
	ld.global.u32 	%r837, [%rd8+288];
	xor.b32  	%r1167, %r1167, %r837;
	ld.global.u32 	%r838, [%rd8+292];
	xor.b32  	%r1166, %r1166, %r838;
	ld.global.u32 	%r839, [%rd8+296];
	xor.b32  	%r1073, %r1073, %r839;
$L__BB2_72:
	and.b32  	%r841, %r733, 32768;
	setp.eq.s32 	%p39, %r841, 0;
	@%p39 bra 	$L__BB2_74;
	ld.global.u32 	%r842, [%rd8+300];
	xor.b32  	%r1077, %r1077, %r842;
	ld.global.u32 	%r843, [%rd8+304];
	xor.b32  	%r1168, %r1168, %r843;
	ld.global.u32 	%r844, [%rd8+308];
	xor.b32  	%r1167, %r1167, %r844;
	ld.global.u32 	%r845, [%rd8+312];
	xor.b32  	%r1166, %r1166, %r845;
	ld.global.u32 	%r846, [%rd8+316];
	xor.b32  	%r1073, %r1073, %r846;
$L__BB2_74:
	add.s32 	%r1164, %r1164, 16;
	setp.ne.s32 	%p40, %r1164, 32;
	@%p40 bra 	$L__BB2_42;
	mad.lo.s32 	%r847, %r1158, -31, %r192;
	add.s32 	%r1158, %r847, 1;
	setp.ne.s32 	%p41, %r1158, 5;
	@%p41 bra 	$L__BB2_41;
	st.local.u32 	[%rd2+4], %r1077;
	st.local.v2.u32 	[%rd2+8], {%r1168, %r1167};
	st.local.v2.u32 	[%rd2+16], {%r1166, %r1073};
	setp.ne.s64 	%p42, %rd5, 3;
	@%p42 bra 	$L__BB2_114;
	mov.b32 	%r1073, 0;
	mov.u32 	%r1258, %r1073;
	mov.u32 	%r1259, %r1073;
	mov.u32 	%r1260, %r1073;
	mov.u32 	%r1077, %r1073;
	mov.u32 	%r1250, %r1073;
$L__BB2_78:
	mul.wide.u32 	%rd22, %r1250, 4;
	add.s64 	%rd23, %rd2, %rd22;
	ld.local.u32 	%r367, [%rd23+4];
	shl.b32 	%r368, %r1250, 5;
	mov.b32 	%r1256, 0;
$L__BB2_79:
	.pragma "nounroll";
	shr.u32 	%r850, %r367, %r1256;
	and.b32  	%r851, %r850, 1;
	setp.eq.b32 	%p43, %r851, 1;
	not.pred 	%p44, %p43;
	add.s32 	%r852, %r368, %r1256;
	mul.lo.s32 	%r853, %r852, 5;
	mul.wide.u32 	%rd24, %r853, 4;
	add.s64 	%rd9, %rd6, %rd24;
	@%p44 bra 	$L__BB2_81;
	ld.global.u32 	%r854, [%rd9];
	xor.b32  	%r1077, %r1077, %r854;
	ld.global.u32 	%r855, [%rd9+4];
	xor.b32  	%r1260, %r1260, %r855;
	ld.global.u32 	%r856, [%rd9+8];
	xor.b32  	%r1259, %r1259, %r856;
	ld.global.u32 	%r857, [%rd9+12];
	xor.b32  	%r1258, %r1258, %r857;
	ld.global.u32 	%r858, [%rd9+16];
	xor.b32  	%r1073, %r1073, %r858;
$L__BB2_81:
	and.b32  	%r860, %r850, 2;
	setp.eq.s32 	%p45, %r860, 0;
	@%p45 bra 	$L__BB2_83;
	ld.global.u32 	%r861, [%rd9+20];
	xor.b32  	%r1077, %r1077, %r861;
	ld.global.u32 	%r862, [%rd9+24];
	xor.b32  	%r1260, %r1260, %r862;
	ld.global.u32 	%r863, [%rd9+28];
	xor.b32  	%r1259, %r1259, %r863;
	ld.global.u32 	%r864, [%rd9+32];
	xor.b32  	%r1258, %r1258, %r864;
	ld.global.u32 	%r865, [%rd9+36];
	xor.b32  	%r1073, %r1073, %r865;
$L__BB2_83:
	and.b32  	%r867, %r850, 4;
	setp.eq.s32 	%p46, %r867, 0;
	@%p46 bra 	$L__BB2_85;
	ld.global.u32 	%r868, [%rd9+40];
	xor.b32  	%r1077, %r1077, %r868;
	ld.global.u32 	%r869, [%rd9+44];
	xor.b32  	%r1260, %r1260, %r869;
	ld.global.u32 	%r870, [%rd9+48];
	xor.b32  	%r1259, %r1259, %r870;
	ld.global.u32 	%r871, [%rd9+52];
	xor.b32  	%r1258, %r1258, %r871;
	ld.global.u32 	%r872, [%rd9+56];
	xor.b32  	%r1073, %r1073, %r872;
$L__BB2_85:
	and.b32  	%r874, %r850, 8;
	setp.eq.s32 	%p47, %r874, 0;
	@%p47 bra 	$L__BB2_87;
	ld.global.u32 	%r875, [%rd9+60];
	xor.b32  	%r1077, %r1077, %r875;
	ld.global.u32 	%r876, [%rd9+64];
	xor.b32  	%r1260, %r1260, %r876;
	ld.global.u32 	%r877, [%rd9+68];
	xor.b32  	%r1259, %r1259, %r877;
	ld.global.u32 	%r878, [%rd9+72];
	xor.b32  	%r1258, %r1258, %r878;
	ld.global.u32 	%r879, [%rd9+76];
	xor.b32  	%r1073, %r1073, %r879;
$L__BB2_87:
	and.b32  	%r881, %r850, 16;
	setp.eq.s32 	%p48, %r881, 0;
	@%p48 bra 	$L__BB2_89;
	ld.global.u32 	%r882, [%rd9+80];
	xor.b32  	%r1077, %r1077, %r882;
	ld.global.u32 	%r883, [%rd9+84];
	xor.b32  	%r1260, %r1260, %r883;
	ld.global.u32 	%r884, [%rd9+88];
	xor.b32  	%r1259, %r1259, %r884;
	ld.global.u32 	%r885, [%rd9+92];
	xor.b32  	%r1258, %r1258, %r885;
	ld.global.u32 	%r886, [%rd9+96];
	xor.b32  	%r1073, %r1073, %r886;
$L__BB2_89:
	and.b32  	%r888, %r850, 32;
	setp.eq.s32 	%p49, %r888, 0;
	@%p49 bra 	$L__BB2_91;
	ld.global.u32 	%r889, [%rd9+100];
	xor.b32  	%r1077, %r1077, %r889;
	ld.global.u32 	%r890, [%rd9+104];
	xor.b32  	%r1260, %r1260, %r890;
	ld.global.u32 	%r891, [%rd9+108];
	xor.b32  	%r1259, %r1259, %r891;
	ld.global.u32 	%r892, [%rd9+112];
	xor.b32  	%r1258, %r1258, %r892;
	ld.global.u32 	%r893, [%rd9+116];
	xor.b32  	%r1073, %r1073, %r893;
$L__BB2_91:
	and.b32  	%r895, %r850, 64;
	setp.eq.s32 	%p50, %r895, 0;
	@%p50 bra 	$L__BB2_93;
	ld.global.u32 	%r896, [%rd9+120];
	xor.b32  	%r1077, %r1077, %r896;
	ld.global.u32 	%r897, [%rd9+124];
	xor.b32  	%r1260, %r1260, %r897;
	ld.global.u32 	%r898, [%rd9+128];
	xor.b32  	%r1259, %r1259, %r898;
	ld.global.u32 	%r899, [%rd9+132];
	xor.b32  	%r1258, %r1258, %r899;
	ld.global.u32 	%r900, [%rd9+136];
	xor.b32  	%r1073, %r1073, %r900;
$L__BB2_93:
	and.b32  	%r902, %r850, 128;
	setp.eq.s32 	%p51, %r902, 0;
	@%p51 bra 	$L__BB2_95;
	ld.global.u32 	%r903, [%rd9+140];
	xor.b32  	%r1077, %r1077, %r903;
	ld.global.u32 	%r904, [%rd9+144];
	xor.b32  	%r1260, %r1260, %r904;
	ld.global.u32 	%r905, [%rd9+148];
	xor.b32  	%r1259, %r1259, %r905;
	ld.global.u32 	%r906, [%rd9+152];
	xor.b32  	%r1258, %r1258, %r906;
	ld.global.u32 	%r907, [%rd9+156];
	xor.b32  	%r1073, %r1073, %r907;
$L__BB2_95:
	and.b32  	%r909, %r850, 256;
	setp.eq.s32 	%p52, %r909, 0;
	@%p52 bra 	$L__BB2_97;
	ld.global.u32 	%r910, [%rd9+160];
	xor.b32  	%r1077, %r1077, %r910;
	ld.global.u32 	%r911, [%rd9+164];
	xor.b32  	%r1260, %r1260, %r911;
	ld.global.u32 	%r912, [%rd9+168];
	xor.b32  	%r1259, %r1259, %r912;
	ld.global.u32 	%r913, [%rd9+172];
	xor.b32  	%r1258, %r1258, %r913;
	ld.global.u32 	%r914, [%rd9+176];
	xor.b32  	%r1073, %r1073, %r914;
$L__BB2_97:
	and.b32  	%r916, %r850, 512;
	setp.eq.s32 	%p53, %r916, 0;
	@%p53 bra 	$L__BB2_99;
	ld.global.u32 	%r917, [%rd9+180];
	xor.b32  	%r1077, %r1077, %r917;
	ld.global.u32 	%r918, [%rd9+184];
	xor.b32  	%r1260, %r1260, %r918;
	ld.global.u32 	%r919, [%rd9+188];
	xor.b32  	%r1259, %r1259, %r919;
	ld.global.u32 	%r920, [%rd9+192];
	xor.b32  	%r1258, %r1258, %r920;
	ld.global.u32 	%r921, [%rd9+196];
	xor.b32  	%r1073, %r1073, %r921;
$L__BB2_99:
	and.b32  	%r923, %r850, 1024;
	setp.eq.s32 	%p54, %r923, 0;
	@%p54 bra 	$L__BB2_101;
	ld.global.u32 	%r924, [%rd9+200];
	xor.b32  	%r1077, %r1077, %r924;
	ld.global.u32 	%r925, [%rd9+204];
	xor.b32  	%r1260, %r1260, %r925;
	ld.global.u32 	%r926, [%rd9+208];
	xor.b32  	%r1259, %r1259, %r926;
	ld.global.u32 	%r927, [%rd9+212];
	xor.b32  	%r1258, %r1258, %r927;
	ld.global.u32 	%r928, [%rd9+216];
	xor.b32  	%r1073, %r1073, %r928;
$L__BB2_101:
	and.b32  	%r930, %r850, 2048;
	setp.eq.s32 	%p55, %r930, 0;
	@%p55 bra 	$L__BB2_103;
	ld.global.u32 	%r931, [%rd9+220];
	xor.b32  	%r1077, %r1077, %r931;
	ld.global.u32 	%r932, [%rd9+224];
	xor.b32  	%r1260, %r1260, %r932;
	ld.global.u32 	%r933, [%rd9+228];
	xor.b32  	%r1259, %r1259, %r933;
	ld.global.u32 	%r934, [%rd9+232];
	xor.b32  	%r1258, %r1258, %r934;
	ld.global.u32 	%r935, [%rd9+236];
	xor.b32  	%r1073, %r1073, %r935;
$L__BB2_103:
	and.b32  	%r937, %r850, 4096;
	setp.eq.s32 	%p56, %r937, 0;
	@%p56 bra 	$L__BB2_105;
	ld.global.u32 	%r938, [%rd9+240];
	xor.b32  	%r1077, %r1077, %r938;
	ld.global.u32 	%r939, [%rd9+244];
	xor.b32  	%r1260, %r1260, %r939;
	ld.global.u32 	%r940, [%rd9+248];
	xor.b32  	%r1259, %r1259, %r940;
	ld.global.u32 	%r941, [%rd9+252];
	xor.b32  	%r1258, %r1258, %r941;
	ld.global.u32 	%r942, [%rd9+256];
	xor.b32  	%r1073, %r1073, %r942;
$L__BB2_105:
	and.b32  	%r944, %r850, 8192;
	setp.eq.s32 	%p57, %r944, 0;
	@%p57 bra 	$L__BB2_107;
	ld.global.u32 	%r945, [%rd9+260];
	xor.b32  	%r1077, %r1077, %r945;
	ld.global.u32 	%r946, [%rd9+264];
	xor.b32  	%r1260, %r1260, %r946;
	ld.global.u32 	%r947, [%rd9+268];
	xor.b32  	%r1259, %r1259, %r947;
	ld.global.u32 	%r948, [%rd9+272];
	xor.b32  	%r1258, %r1258, %r948;
	ld.global.u32 	%r949, [%rd9+276];
	xor.b32  	%r1073, %r1073, %r949;
$L__BB2_107:
	and.b32  	%r951, %r850, 16384;
	setp.eq.s32 	%p58, %r951, 0;
	@%p58 bra 	$L__BB2_109;
	ld.global.u32 	%r952, [%rd9+280];
	xor.b32  	%r1077, %r1077, %r952;
	ld.global.u32 	%r953, [%rd9+284];
	xor.b32  	%r1260, %r1260, %r953;
	ld.global.u32 	%r954, [%rd9+288];
	xor.b32  	%r1259, %r1259, %r954;
	ld.global.u32 	%r955, [%rd9+292];
	xor.b32  	%r1258, %r1258, %r955;
	ld.global.u32 	%r956, [%rd9+296];
	xor.b32  	%r1073, %r1073, %r956;
$L__BB2_109:
	and.b32  	%r958, %r850, 32768;
	setp.eq.s32 	%p59, %r958, 0;
	@%p59 bra 	$L__BB2_111;
	ld.global.u32 	%r959, [%rd9+300];
	xor.b32  	%r1077, %r1077, %r959;
	ld.global.u32 	%r960, [%rd9+304];
	xor.b32  	%r1260, %r1260, %r960;
	ld.global.u32 	%r961, [%rd9+308];
	xor.b32  	%r1259, %r1259, %r961;
	ld.global.u32 	%r962, [%rd9+312];
	xor.b32  	%r1258, %r1258, %r962;
	ld.global.u32 	%r963, [%rd9+316];
	xor.b32  	%r1073, %r1073, %r963;
$L__BB2_111:
	add.s32 	%r1256, %r1256, 16;
	setp.ne.s32 	%p60, %r1256, 32;
	@%p60 bra 	$L__BB2_79;
	mad.lo.s32 	%r964, %r1250, -31, %r368;
	add.s32 	%r1250, %r964, 1;
	setp.ne.s32 	%p61, %r1250, 5;
	@%p61 bra 	$L__BB2_78;
	st.local.u32 	[%rd2+4], %r1077;
	st.local.v2.u32 	[%rd2+8], {%r1260, %r1259};
	st.local.v2.u32 	[%rd2+16], {%r1258, %r1073};
$L__BB2_114:
	shr.u64 	%rd35, %rd4, 2;
	add.s32 	%r1060, %r1060, 1;
	setp.gt.u64 	%p62, %rd4, 3;
	@%p62 bra 	$L__BB2_2;
$L__BB2_115:
	setp.ge.s32 	%p63, %r2, %r605;
	@%p63 bra 	$L__BB2_117;
	mad.lo.s32 	%r965, %r605, %r1, %r2;
	mul.wide.u32 	%rd25, %r965, 4;
	add.s64 	%rd26, %rd1, %rd25;
	ld.global.f32 	%f34, [%rd26];
	div.rn.f32 	%f35, %f34, %f33;
	st.global.f32 	[%rd26], %f35;
$L__BB2_117:
	bar.sync 	0;
	setp.ge.s32 	%p64, %r2, %r606;
	@%p64 bra 	$L__BB2_119;
	shl.b32 	%r966, %r2, 2;
	mov.u32 	%r967, _ZZ18topkSamplingKernelPfPiiifjE10top_values;
	add.s32 	%r968, %r967, %r966;
	mov.b32 	%r969, -8388608;
	st.shared.u32 	[%r968], %r969;
	mov.u32 	%r970, _ZZ18topkSamplingKernelPfPiiifjE11top_indices;
	add.s32 	%r971, %r970, %r966;
	mov.b32 	%r972, -1;
	st.shared.u32 	[%r971], %r972;
$L__BB2_119:
	setp.ge.s32 	%p65, %r2, %r605;
	shl.b32 	%r973, %r606, 2;
	mov.u32 	%r974, _ZZ18topkSamplingKernelPfPiiifjE11top_indices;
	add.s32 	%r542, %r974, %r973;
	@%p65 bra 	$L__BB2_131;
	mul.lo.s32 	%r543, %r605, %r1;
	mov.u32 	%r976, _ZZ18topkSamplingKernelPfPiiifjE10top_values;
	add.s32 	%r544, %r976, %r973;
	setp.lt.s32 	%p66, %r606, 2;
	mov.u32 	%r545, %ntid.x;
	mov.u32 	%r1341, %r2;
	@%p66 bra 	$L__BB2_121;
	bra.uni 	$L__BB2_125;
$L__BB2_121:
	ld.shared.f32 	%f227, [%r544+-4];
	mov.u32 	%r1344, %r2;
$L__BB2_122:
	add.s32 	%r977, %r1344, %r543;
	mul.wide.s32 	%rd27, %r977, 4;
	add.s64 	%rd28, %rd1, %rd27;
	ld.global.f32 	%f5, [%rd28];
	setp.leu.f32 	%p67, %f5, %f227;
	@%p67 bra 	$L__BB2_124;
	st.shared.f32 	[%r544+-4], %f5;
	st.shared.u32 	[%r542+-4], %r1344;
	mov.f32 	%f227, %f5;
$L__BB2_124:
	add.s32 	%r1344, %r1344, %r545;
	setp.lt.s32 	%p68, %r1344, %r605;
	@%p68 bra 	$L__BB2_122;
	bra.uni 	$L__BB2_131;
$L__BB2_125:
	add.s32 	%r978, %r1341, %r543;
	mul.wide.s32 	%rd29, %r978, 4;
	add.s64 	%rd30, %rd1, %rd29;
	ld.global.f32 	%f2, [%rd30];
	ld.shared.f32 	%f36, [%r544+-4];
	setp.leu.f32 	%p69, %f2, %f36;
	@%p69 bra 	$L__BB2_130;
	mov.u32 	%r1342, %r606;
$L__BB2_127:
	add.s32 	%r1343, %r1342, -1;
	shl.b32 	%r979, %r1342, 2;
	add.s32 	%r549, %r976, %r979;
	ld.shared.f32 	%f3, [%r549+-8];
	setp.leu.f32 	%p70, %f2, %f3;
	@%p70 bra 	$L__BB2_129;
	st.shared.f32 	[%r549+-4], %f3;
	add.s32 	%r984, %r974, %r979;
	ld.shared.u32 	%r985, [%r984+-8];
	st.shared.u32 	[%r984+-4], %r985;
	setp.gt.s32 	%p71, %r1342, 2;
	mov.b32 	%r981, 0;
	mov.u32 	%r1342, %r1343;
	mov.u32 	%r1343, %r981;
	@%p71 bra 	$L__BB2_127;
$L__BB2_129:
	shl.b32 	%r986, %r1343, 2;
	add.s32 	%r988, %r976, %r986;
	st.shared.f32 	[%r988], %f2;
	add.s32 	%r990, %r974, %r986;
	st.shared.u32 	[%r990], %r1341;
$L__BB2_130:
	add.s32 	%r1341, %r1341, %r545;
	setp.lt.s32 	%p72, %r1341, %r605;
	@%p72 bra 	$L__BB2_125;
$L__BB2_131:
	setp.ne.s32 	%p73, %r2, 0;
	bar.sync 	0;
	@%p73 bra 	$L__BB2_173;
	ld.shared.f32 	%f235, [_ZZ18topkSamplingKernelPfPiiifjE10top_values];
	setp.lt.s32 	%p74, %r606, 2;
	@%p74 bra 	$L__BB2_146;
	add.s32 	%r554, %r606, -1;
	add.s32 	%r992, %r606, -2;
	and.b32  	%r555, %r554, 15;
	setp.lt.u32 	%p75, %r992, 15;
	mov.b32 	%r1346, 1;
	@%p75 bra 	$L__BB2_137;
	mov.u32 	%r995, _ZZ18topkSamplingKernelPfPiiifjE10top_values;
	add.s32 	%r1350, %r995, 32;
	and.b32  	%r996, %r554, -16;
	neg.s32 	%r1352, %r996;
	mov.b32 	%r1351, 0;
$L__BB2_135:
	.pragma "nounroll";
	ld.shared.f32 	%f38, [%r1350+-28];
	max.f32 	%f39, %f235, %f38;
	ld.shared.f32 	%f40, [%r1350+-24];
	max.f32 	%f41, %f39, %f40;
	ld.shared.f32 	%f42, [%r1350+-20];
	max.f32 	%f43, %f41, %f42;
	ld.shared.f32 	%f44, [%r1350+-16];
	max.f32 	%f45, %f43, %f44;
	ld.shared.f32 	%f46, [%r1350+-12];
	max.f32 	%f47, %f45, %f46;
	ld.shared.f32 	%f48, [%r1350+-8];
	max.f32 	%f49, %f47, %f48;
	ld.shared.f32 	%f50, [%r1350+-4];
	max.f32 	%f51, %f49, %f50;
	ld.shared.f32 	%f52, [%r1350];
	max.f32 	%f53, %f51, %f52;
	ld.shared.f32 	%f54, [%r1350+4];
	max.f32 	%f55, %f53, %f54;
	ld.shared.f32 	%f56, [%r1350+8];
	max.f32 	%f57, %f55, %f56;
	ld.shared.f32 	%f58, [%r1350+12];
	max.f32 	%f59, %f57, %f58;
	ld.shared.f32 	%f60, [%r1350+16];
	max.f32 	%f61, %f59, %f60;
	ld.shared.f32 	%f62, [%r1350+20];
	max.f32 	%f63, %f61, %f62;
	ld.shared.f32 	%f64, [%r1350+24];
	max.f32 	%f65, %f63, %f64;
	ld.shared.f32 	%f66, [%r1350+28];
	max.f32 	%f67, %f65, %f66;
	ld.shared.f32 	%f68, [%r1350+32];
	max.f32 	%f235, %f67, %f68;
	add.s32 	%r1352, %r1352, 16;
	add.s32 	%r1351, %r1351, 16;
	add.s32 	%r1350, %r1350, 64;
	setp.eq.s32 	%p76, %r1352, 0;
	@%p76 bra 	$L__BB2_136;
	bra.uni 	$L__BB2_135;
$L__BB2_136:
	add.s32 	%r1346, %r1351, 1;
$L__BB2_137:
	setp.eq.s32 	%p77, %r555, 0;
	@%p77 bra 	$L__BB2_146;
	and.b32  	%r559, %r554, 7;
	setp.lt.u32 	%p78, %r555, 8;
	@%p78 bra 	$L__BB2_140;
	shl.b32 	%r997, %r1346, 2;
	mov.u32 	%r998, _ZZ18topkSamplingKernelPfPiiifjE10top_values;
	add.s32 	%r999, %r998, %r997;
	ld.shared.f32 	%f70, [%r999];
	max.f32 	%f71, %f235, %f70;
	ld.shared.f32 	%f72, [%r999+4];
	max.f32 	%f73, %f71, %f72;
	ld.shared.f32 	%f74, [%r999+8];
	max.f32 	%f75, %f73, %f74;
	ld.shared.f32 	%f76, [%r999+12];
	max.f32 	%f77, %f75, %f76;
	ld.shared.f32 	%f78, [%r999+16];
	max.f32 	%f79, %f77, %f78;
	ld.shared.f32 	%f80, [%r999+20];
	max.f32 	%f81, %f79, %f80;
	ld.shared.f32 	%f82, [%r999+24];
	max.f32 	%f83, %f81, %f82;
	ld.shared.f32 	%f84, [%r999+28];
	max.f32 	%f235, %f83, %f84;
	add.s32 	%r1346, %r1346, 8;
$L__BB2_140:
	setp.eq.s32 	%p79, %r559, 0;
	@%p79 bra 	$L__BB2_146;
	and.b32  	%r562, %r554, 3;
	setp.lt.u32 	%p80, %r559, 4;
	@%p80 bra 	$L__BB2_143;
	shl.b32 	%r1000, %r1346, 2;
	mov.u32 	%r1001, _ZZ18topkSamplingKernelPfPiiifjE10top_values;
	add.s32 	%r1002, %r1001, %r1000;
	ld.shared.f32 	%f86, [%r1002];
	max.f32 	%f87, %f235, %f86;
	ld.shared.f32 	%f88, [%r1002+4];
	max.f32 	%f89, %f87, %f88;
	ld.shared.f32 	%f90, [%r1002+8];
	max.f32 	%f91, %f89, %f90;
	ld.shared.f32 	%f92, [%r1002+12];
	max.f32 	%f235, %f91, %f92;
	add.s32 	%r1346, %r1346, 4;
$L__BB2_143:
	setp.eq.s32 	%p81, %r562, 0;
	@%p81 bra 	$L__BB2_146;
	shl.b32 	%r1003, %r1346, 2;
	mov.u32 	%r1004, _ZZ18topkSamplingKernelPfPiiifjE10top_values;
	add.s32 	%r1349, %r1004, %r1003;
	neg.s32 	%r1348, %r562;
$L__BB2_145:
	.pragma "nounroll";
	ld.shared.f32 	%f93, [%r1349];
	max.f32 	%f235, %f235, %f93;
	add.s32 	%r1349, %r1349, 4;
	add.s32 	%r1348, %r1348, 1;
	setp.ne.s32 	%p82, %r1348, 0;
	@%p82 bra 	$L__BB2_145;
$L__BB2_146:
	setp.lt.s32 	%p83, %r606, 1;
	mov.f32 	%f241, 0f00000000;
	@%p83 bra 	$L__BB2_155;
	and.b32  	%r571, %r606, 3;
	setp.lt.u32 	%p84, %r606, 4;
	mov.f32 	%f241, 0f00000000;
	mov.b32 	%r1353, 0;
	@%p84 bra 	$L__BB2_150;
	and.b32  	%r1353, %r606, 2147483644;
	mov.u32 	%r1007, _ZZ18topkSamplingKernelPfPiiifjE10top_values;
	add.s32 	%r1355, %r1007, 8;
	neg.s32 	%r1356, %r1353;
	mov.f32 	%f241, 0f00000000;
$L__BB2_149:
	.pragma "nounroll";
	ld.shared.f32 	%f98, [%r1355+-8];
	sub.f32 	%f99, %f98, %f235;
	fma.rn.f32 	%f100, %f99, 0f3BBB989D, 0f3F000000;
	cvt.sat.f32.f32 	%f101, %f100;
	mov.f32 	%f102, 0f4B400001;
	mov.f32 	%f103, 0f437C0000;
	fma.rm.f32 	%f104, %f101, %f103, %f102;
	add.f32 	%f105, %f104, 0fCB40007F;
	neg.f32 	%f106, %f105;
	fma.rn.f32 	%f107, %f99, 0f3FB8AA3B, %f106;
	fma.rn.f32 	%f108, %f99, 0f32A57060, %f107;
	mov.b32 	%r1008, %f104;
	shl.b32 	%r1009, %r1008, 23;
	mov.b32 	%f109, %r1009;
	ex2.approx.ftz.f32 	%f110, %f108;
	mul.f32 	%f111, %f110, %f109;
	st.shared.f32 	[%r1355+-8], %f111;
	add.f32 	%f112, %f241, %f111;
	ld.shared.f32 	%f113, [%r1355+-4];
	sub.f32 	%f114, %f113, %f235;
	fma.rn.f32 	%f115, %f114, 0f3BBB989D, 0f3F000000;
	cvt.sat.f32.f32 	%f116, %f115;
	fma.rm.f32 	%f117, %f116, %f103, %f102;
	add.f32 	%f118, %f117, 0fCB40007F;
	neg.f32 	%f119, %f118;
	fma.rn.f32 	%f120, %f114, 0f3FB8AA3B, %f119;
	fma.rn.f32 	%f121, %f114, 0f32A57060, %f120;
	mov.b32 	%r1010, %f117;
	shl.b32 	%r1011, %r1010, 23;
	mov.b32 	%f122, %r1011;
	ex2.approx.ftz.f32 	%f123, %f121;
	mul.f32 	%f124, %f123, %f122;
	st.shared.f32 	[%r1355+-4], %f124;
	add.f32 	%f125, %f112, %f124;
	ld.shared.f32 	%f126, [%r1355];
	sub.f32 	%f127, %f126, %f235;
	fma.rn.f32 	%f128, %f127, 0f3BBB989D, 0f3F000000;
	cvt.sat.f32.f32 	%f129, %f128;
	fma.rm.f32 	%f130, %f129, %f103, %f102;
	add.f32 	%f131, %f130, 0fCB40007F;
	neg.f32 	%f132, %f131;
	fma.rn.f32 	%f133, %f127, 0f3FB8AA3B, %f132;
	fma.rn.f32 	%f134, %f127, 0f32A57060, %f133;
	mov.b32 	%r1012, %f130;
	shl.b32 	%r1013, %r1012, 23;
	mov.b32 	%f135, %r1013;
	ex2.approx.ftz.f32 	%f136, %f134;
	mul.f32 	%f137, %f136, %f135;
	st.shared.f32 	[%r1355], %f137;
	add.f32 	%f138, %f125, %f137;
	ld.shared.f32 	%f139, [%r1355+4];
	sub.f32 	%f140, %f139, %f235;
	fma.rn.f32 	%f141, %f140, 0f3BBB989D, 0f3F000000;
	cvt.sat.f32.f32 	%f142, %f141;
	fma.rm.f32 	%f143, %f142, %f103, %f102;
	add.f32 	%f144, %f143, 0fCB40007F;
	neg.f32 	%f145, %f144;
	fma.rn.f32 	%f146, %f140, 0f3FB8AA3B, %f145;
	fma.rn.f32 	%f147, %f140, 0f32A57060, %f146;
	mov.b32 	%r1014, %f143;
	shl.b32 	%r1015, %r1014, 23;
	mov.b32 	%f148, %r1015;
	ex2.approx.ftz.f32 	%f149, %f147;
	mul.f32 	%f150, %f149, %f148;
	st.shared.f32 	[%r1355+4], %f150;
	add.f32 	%f241, %f138, %f150;
	add.s32 	%r1356, %r1356, 4;
	add.s32 	%r1355, %r1355, 16;
	setp.eq.s32 	%p85, %r1356, 0;
	@%p85 bra 	$L__BB2_150;
	bra.uni 	$L__BB2_149;
$L__BB2_150:
	setp.eq.s32 	%p86, %r571, 0;
	@%p86 bra 	$L__BB2_155;
	setp.eq.s32 	%p87, %r571, 1;
	@%p87 bra 	$L__BB2_153;
	shl.b32 	%r1016, %r1353, 2;
	mov.u32 	%r1017, _ZZ18topkSamplingKernelPfPiiifjE10top_values;
	add.s32 	%r1018, %r1017, %r1016;
	ld.shared.f32 	%f152, [%r1018];
	sub.f32 	%f153, %f152, %f235;
	fma.rn.f32 	%f154, %f153, 0f3BBB989D, 0f3F000000;
	cvt.sat.f32.f32 	%f155, %f154;
	mov.f32 	%f156, 0f4B400001;
	mov.f32 	%f157, 0f437C0000;
	fma.rm.f32 	%f158, %f155, %f157, %f156;
	add.f32 	%f159, %f158, 0fCB40007F;
	neg.f32 	%f160, %f159;
	fma.rn.f32 	%f161, %f153, 0f3FB8AA3B, %f160;
	fma.rn.f32 	%f162, %f153, 0f32A57060, %f161;
	mov.b32 	%r1019, %f158;
	shl.b32 	%r1020, %r1019, 23;
	mov.b32 	%f163, %r1020;
	ex2.approx.ftz.f32 	%f164, %f162;
	mul.f32 	%f165, %f164, %f163;
	st.shared.f32 	[%r1018], %f165;
	add.f32 	%f166, %f241, %f165;
	ld.shared.f32 	%f167, [%r1018+4];
	sub.f32 	%f168, %f167, %f235;
	fma.rn.f32 	%f169, %f168, 0f3BBB989D, 0f3F000000;
	cvt.sat.f32.f32 	%f170, %f169;
	fma.rm.f32 	%f171, %f170, %f157, %f156;
	add.f32 	%f172, %f171, 0fCB40007F;
	neg.f32 	%f173, %f172;
	fma.rn.f32 	%f174, %f168, 0f3FB8AA3B, %f173;
	fma.rn.f32 	%f175, %f168, 0f32A57060, %f174;
	mov.b32 	%r1021, %f171;
	shl.b32 	%r1022, %r1021, 23;
	mov.b32 	%f176, %r1022;
	ex2.approx.ftz.f32 	%f177, %f175;
	mul.f32 	%f178, %f177, %f176;
	st.shared.f32 	[%r1018+4], %f178;
	add.f32 	%f241, %f166, %f178;
	add.s32 	%r1353, %r1353, 2;
$L__BB2_153:
	and.b32  	%r1023, %r606, 1;
	setp.eq.b32 	%p88, %r1023, 1;
	not.pred 	%p89, %p88;
	@%p89 bra 	$L__BB2_155;
	shl.b32 	%r1024, %r1353, 2;
	mov.u32 	%r1025, _ZZ18topkSamplingKernelPfPiiifjE10top_values;
	add.s32 	%r1026, %r1025, %r1024;
	ld.shared.f32 	%f179, [%r1026];
	sub.f32 	%f180, %f179, %f235;
	fma.rn.f32 	%f181, %f180, 0f3BBB989D, 0f3F000000;
	cvt.sat.f32.f32 	%f182, %f181;
	mov.f32 	%f183, 0f4B400001;
	mov.f32 	%f184, 0f437C0000;
	fma.rm.f32 	%f185, %f182, %f184, %f183;
	add.f32 	%f186, %f185, 0fCB40007F;
	neg.f32 	%f187, %f186;
	fma.rn.f32 	%f188, %f180, 0f3FB8AA3B, %f187;
	fma.rn.f32 	%f189, %f180, 0f32A57060, %f188;
	mov.b32 	%r1027, %f185;
	shl.b32 	%r1028, %r1027, 23;
	mov.b32 	%f190, %r1028;
	ex2.approx.ftz.f32 	%f191, %f189;
	mul.f32 	%f192, %f191, %f190;
	st.shared.f32 	[%r1026], %f192;
	add.f32 	%f241, %f241, %f192;
$L__BB2_155:
	setp.lt.s32 	%p90, %r606, 1;
	@%p90 bra 	$L__BB2_167;
	and.b32  	%r583, %r606, 7;
	setp.lt.u32 	%p91, %r606, 8;
	mov.b32 	%r1359, 0;
	@%p91 bra 	$L__BB2_159;
	and.b32  	%r1359, %r606, 2147483640;
	mov.u32 	%r1031, _ZZ18topkSamplingKernelPfPiiifjE10top_values;
	add.s32 	%r1357, %r1031, 16;
	neg.s32 	%r1358, %r1359;
$L__BB2_158:
	.pragma "nounroll";
	ld.shared.f32 	%f193, [%r1357+-16];
	div.rn.f32 	%f194, %f193, %f241;
	st.shared.f32 	[%r1357+-16], %f194;
	ld.shared.f32 	%f195, [%r1357+-12];
	div.rn.f32 	%f196, %f195, %f241;
	st.shared.f32 	[%r1357+-12], %f196;
	ld.shared.f32 	%f197, [%r1357+-8];
	div.rn.f32 	%f198, %f197, %f241;
	st.shared.f32 	[%r1357+-8], %f198;
	ld.shared.f32 	%f199, [%r1357+-4];
	div.rn.f32 	%f200, %f199, %f241;
	st.shared.f32 	[%r1357+-4], %f200;
	ld.shared.f32 	%f201, [%r1357];
	div.rn.f32 	%f202, %f201, %f241;
	st.shared.f32 	[%r1357], %f202;
	ld.shared.f32 	%f203, [%r1357+4];
	div.rn.f32 	%f204, %f203, %f241;
	st.shared.f32 	[%r1357+4], %f204;
	ld.shared.f32 	%f205, [%r1357+8];
	div.rn.f32 	%f206, %f205, %f241;
	st.shared.f32 	[%r1357+8], %f206;
	ld.shared.f32 	%f207, [%r1357+12];
	div.rn.f32 	%f208, %f207, %f241;
	st.shared.f32 	[%r1357+12], %f208;
	add.s32 	%r1358, %r1358, 8;
	add.s32 	%r1357, %r1357, 32;
	setp.ne.s32 	%p92, %r1358, 0;
	@%p92 bra 	$L__BB2_158;
$L__BB2_159:
	setp.eq.s32 	%p93, %r583, 0;
	@%p93 bra 	$L__BB2_167;
	and.b32  	%r595, %r606, 3;
	setp.lt.u32 	%p94, %r583, 4;
	@%p94 bra 	$L__BB2_162;
	shl.b32 	%r1032, %r1359, 2;
	mov.u32 	%r1033, _ZZ18topkSamplingKernelPfPiiifjE10top_values;
	add.s32 	%r1034, %r1033, %r1032;
	ld.shared.f32 	%f209, [%r1034];
	div.rn.f32 	%f210, %f209, %f241;
	st.shared.f32 	[%r1034], %f210;
	ld.shared.f32 	%f211, [%r1034+4];
	div.rn.f32 	%f212, %f211, %f241;
	st.shared.f32 	[%r1034+4], %f212;
	ld.shared.f32 	%f213, [%r1034+8];
	div.rn.f32 	%f214, %f213, %f241;
	st.shared.f32 	[%r1034+8], %f214;
	ld.shared.f32 	%f215, [%r1034+12];
	div.rn.f32 	%f216, %f215, %f241;
	st.shared.f32 	[%r1034+12], %f216;
	add.s32 	%r1359, %r1359, 4;
$L__BB2_162:
	setp.eq.s32 	%p95, %r595, 0;
	@%p95 bra 	$L__BB2_167;
	setp.eq.s32 	%p96, %r595, 1;
	@%p96 bra 	$L__BB2_165;
	shl.b32 	%r1035, %r1359, 2;
	mov.u32 	%r1036, _ZZ18topkSamplingKernelPfPiiifjE10top_values;
	add.s32 	%r1037, %r1036, %r1035;
	ld.shared.f32 	%f217, [%r1037];
	div.rn.f32 	%f218, %f217, %f241;
	st.shared.f32 	[%r1037], %f218;
	ld.shared.f32 	%f219, [%r1037+4];
	div.rn.f32 	%f220, %f219, %f241;
	st.shared.f32 	[%r1037+4], %f220;
	add.s32 	%r1359, %r1359, 2;
$L__BB2_165:
	and.b32  	%r1038, %r606, 1;
	setp.eq.b32 	%p97, %r1038, 1;
	not.pred 	%p98, %p97;
	@%p98 bra 	$L__BB2_167;
	shl.b32 	%r1039, %r1359, 2;
	mov.u32 	%r1040, _ZZ18topkSamplingKernelPfPiiifjE10top_values;
	add.s32 	%r1041, %r1040, %r1039;
	ld.shared.f32 	%f221, [%r1041];
	div.rn.f32 	%f222, %f221, %f241;
	st.shared.f32 	[%r1041], %f222;
$L__BB2_167:
	setp.lt.s32 	%p99, %r606, 1;
	shr.u32 	%r1042, %r1077, 2;
	xor.b32  	%r1043, %r1042, %r1077;
	shl.b32 	%r1044, %r1073, 4;
	shl.b32 	%r1045, %r1043, 1;
	xor.b32  	%r1046, %r1045, %r1044;
	xor.b32  	%r1047, %r1046, %r1043;
	xor.b32  	%r1048, %r1047, %r1073;
	add.s32 	%r1049, %r3, %r1048;
	add.s32 	%r1050, %r1049, -637770787;
	cvt.rn.f32.u32 	%f223, %r1050;
	fma.rn.f32 	%f30, %f223, 0f2F800000, 0f2F000000;
	ld.shared.u32 	%r1363, [%r542+-4];
	@%p99 bra 	$L__BB2_172;
	mov.f32 	%f243, 0f00000000;
	mov.b32 	%r1362, 0;
$L__BB2_169:
	shl.b32 	%r1052, %r1362, 2;
	mov.u32 	%r1053, _ZZ18topkSamplingKernelPfPiiifjE10top_values;
	add.s32 	%r1054, %r1053, %r1052;
	ld.shared.f32 	%f225, [%r1054];
	add.f32 	%f243, %f243, %f225;
	setp.geu.f32 	%p100, %f30, %f243;
	@%p100 bra 	$L__BB2_171;
	add.s32 	%r1057, %r974, %r1052;
	ld.shared.u32 	%r1363, [%r1057];
	bra.uni 	$L__BB2_172;
$L__BB2_171:
	add.s32 	%r1362, %r1362, 1;
	setp.ne.s32 	%p101, %r1362, %r606;
	@%p101 bra 	$L__BB2_169;
$L__BB2_172:
	ld.param.u64 	%rd34, [_Z18topkSamplingKernelPfPiiifj_param_1];
	cvta.to.global.u64 	%rd31, %rd34;
	mul.wide.u32 	%rd32, %r1, 4;
	add.s64 	%rd33, %rd31, %rd32;
	st.global.u32 	[%rd33], %r1363;
$L__BB2_173:
	ret;

}


// ===== COMPILED SASS (sm_100) =====

	.target	sm_100

	.elftype	@"ET_EXEC"


//--------------------- .note.nv.tkinfo           --------------------------
	.section	.note.nv.tkinfo,"",@"SHT_NOTE"
	.sectionflags	@"SHF_NOTE_NV_TKINFO"
	.tkinfo
        /*0018*/ 	.word	0x00000002
        /*0030*/ 	.string	""
        /*0030*/ 	.string	"ptxas"
        /*0030*/ 	.string	"Cuda compilation tools, release 13.0, V13.0.88"
        /*0030*/ 	.string	"Build cuda_13.0.r13.0/compiler.36424714_0"
        /*0030*/ 	.string	"-arch sm_100 -m 64 "



//--------------------- .note.nv.cuinfo           --------------------------
	.section	.note.nv.cuinfo,"",@"SHT_NOTE"
	.sectionflags	@"SHF_NOTE_NV_CUINFO"
        /*0018*/ 	.short	0x0002
        /*001a*/ 	.short	0x0064
        /*001c*/ 	.short	0x0082
	.zero		2


//--------------------- .nv.info                  --------------------------
	.section	.nv.info,"",@"SHT_CUDA_INFO"
	.align	4


	//----- nvinfo : EIATTR_REGCOUNT
	.align		4
        /*0000*/ 	.byte	0x04, 0x2f
        /*0002*/ 	.short	(.L_11 - .L_10)
	.align		4
.L_10:
        /*0004*/ 	.word	index@(_Z21embeddingLookupKernelPiP6__halfS1_iii)
        /*0008*/ 	.word	0x0000000c


	//----- nvinfo : EIATTR_FRAME_SIZE
	.align		4
.L_11:
        /*000c*/ 	.byte	0x04, 0x11
        /*000e*/ 	.short	(.L_13 - .L_12)
	.align		4
.L_12:
        /*0010*/ 	.word	index@(_Z21embeddingLookupKernelPiP6__halfS1_iii)
        /*0014*/ 	.word	0x00000000


	//----- nvinfo : EIATTR_REGCOUNT
	.align		4
.L_13:
        /*0018*/ 	.byte	0x04, 0x2f
        /*001a*/ 	.short	(.L_15 - .L_14)
	.align		4
.L_14:
        /*001c*/ 	.word	index@(_Z24fusedSelfAttentionKernelP6__halfS0_PiS0_S0_iiii)
        /*0020*/ 	.word	0x0000001f


	//----- nvinfo : EIATTR_FRAME_SIZE
	.align		4
.L_15:
        /*0024*/ 	.byte	0x04, 0x11
        /*0026*/ 	.short	(.L_17 - .L_16)
	.align		4
.L_16:
        /*0028*/ 	.word	index@($__internal_2_$__cuda_sm3x_div_rn_noftz_f32_slowpath)
        /*002c*/ 	.word	0x00000000


	//----- nvinfo : EIATTR_FRAME_SIZE
	.align		4
.L_17:
        /*0030*/ 	.byte	0x04, 0x11
        /*0032*/ 	.short	(.L_19 - .L_18)
	.align		4
.L_18:
        /*0034*/ 	.word	index@($__internal_1_$__cuda_sm20_sqrt_rn_f32_slowpath)
        /*0038*/ 	.word	0x00000000


	//----- nvinfo : EIATTR_FRAME_SIZE
	.align		4
.L_19:
        /*003c*/ 	.byte	0x04, 0x11
        /*003e*/ 	.short	(.L_21 - .L_20)
	.align		4
.L_20:
        /*0040*/ 	.word	index@(_Z24fusedSelfAttentionKernelP6__halfS0_PiS0_S0_iiii)
        /*0044*/ 	.word	0x00000000


	//----- nvinfo : EIATTR_REGCOUNT
	.align		4
.L_21:
        /*0048*/ 	.byte	0x04, 0x2f
        /*004a*/ 	.short	(.L_23 - .L_22)
	.align		4
.L_22:
        /*004c*/ 	.word	index@(_Z18topkSamplingKernelPfPiiifj)
        /*0050*/ 	.word	0x0000001f


	//----- nvinfo : EIATTR_FRAME_SIZE
	.align		4
.L_23:
        /*0054*/ 	.byte	0x04, 0x11
        /*0056*/ 	.short	(.L_25 - .L_24)
	.align		4
.L_24:
        /*0058*/ 	.word	index@($__internal_0_$__cuda_sm3x_div_rn_noftz_f32_slowpath)
        /*005c*/ 	.word	0x00000030


	//----- nvinfo : EIATTR_FRAME_SIZE
	.align		4
.L_25:
        /*0060*/ 	.byte	0x04, 0x11
        /*0062*/ 	.short	(.L_27 - .L_26)
	.align		4
.L_26:
        /*0064*/ 	.word	index@(_Z18topkSamplingKernelPfPiiifj)
        /*0068*/ 	.word	0x00000030


	//----- nvinfo : EIATTR_MIN_STACK_SIZE
	.align		4
.L_27:
        /*006c*/ 	.byte	0x04, 0x12
        /*006e*/ 	.short	(.L_29 - .L_28)
	.align		4
.L_28:
        /*0070*/ 	.word	index@(_Z18topkSamplingKernelPfPiiifj)
        /*0074*/ 	.word	0x00000030


	//----- nvinfo : EIATTR_MIN_STACK_SIZE
	.align		4
.L_29:
        /*0078*/ 	.byte	0x04, 0x12
        /*007a*/ 	.short	(.L_31 - .L_30)
	.align		4
.L_30:
        /*007c*/ 	.word	index@(_Z24fusedSelfAttentionKernelP6__halfS0_PiS0_S0_iiii)
        /*0080*/ 	.word	0x00000000


	//----- nvinfo : EIATTR_MIN_STACK_SIZE
	.align		4
.L_31:
        /*0084*/ 	.byte	0x04, 0x12
        /*0086*/ 	.short	(.L_33 - .L_32)
	.align		4
.L_32:
        /*0088*/ 	.word	index@(_Z21embeddingLookupKernelPiP6__halfS1_iii)
        /*008c*/ 	.word	0x00000000
.L_33:


//--------------------- .nv.compat                --------------------------
	.section	.nv.compat,"",@"SHT_CUDA_COMPAT_INFO"
	.align	4
        /*0000*/ 	.byte	0x02, 0x09, 0x00, 0x00, 0x02, 0x02, 0x01, 0x00, 0x02, 0x05, 0x05, 0x00, 0x03, 0x07, 0x01, 0x01
        /*0010*/ 	.byte	0x02, 0x03, 0x00, 0x00, 0x02, 0x06, 0x01, 0x00, 0x04, 0x0b, 0x08, 0x00, 0x01, 0x00, 0x00, 0x00
        /*0020*/ 	.byte	0x00, 0x00, 0x00, 0x00


//--------------------- .nv.info._Z18topkSamplingKernelPfPiiifj --------------------------
	.section	.nv.info._Z18topkSamplingKernelPfPiiifj,"",@"SHT_CUDA_INFO"
	.sectionflags	@""
	.align	4


	//----- nvinfo : EIATTR_CUDA_API_VERSION
	.align		4
        /*0000*/ 	.byte	0x04, 0x37
        /*0002*/ 	.short	(.L_35 - .L_34)
.L_34:
        /*0004*/ 	.word	0x00000082


	//----- nvinfo : EIATTR_KPARAM_INFO
	.align		4
.L_35:
        /*0008*/ 	.byte	0x04, 0x17
        /*000a*/ 	.short	(.L_37 - .L_36)
.L_36:
        /*000c*/ 	.word	0x00000000
        /*0010*/ 	.short	0x0005
        /*0012*/ 	.short	0x001c
        /*0014*/ 	.byte	0x00, 0xf0, 0x11, 0x00


	//----- nvinfo : EIATTR_KPARAM_INFO
	.align		4
.L_37:
        /*0018*/ 	.byte	0x04, 0x17
        /*001a*/ 	.short	(.L_39 - .L_38)
.L_38:
        /*001c*/ 	.word	0x00000000
        /*0020*/ 	.short	0x0004
        /*0022*/ 	.short	0x0018
        /*0024*/ 	.byte	0x00, 0xf0, 0x11, 0x00


	//----- nvinfo : EIATTR_KPARAM_INFO
	.align		4
.L_39:
        /*0028*/ 	.byte	0x04, 0x17
        /*002a*/ 	.short	(.L_41 - .L_40)
.L_40:
        /*002c*/ 	.word	0x00000000
        /*0030*/ 	.short	0x0003
        /*0032*/ 	.short	0x0014
        /*0034*/ 	.byte	0x00, 0xf0, 0x11, 0x00


	//----- nvinfo : EIATTR_KPARAM_INFO
	.align		4
.L_41:
        /*0038*/ 	.byte	0x04, 0x17
        /*003a*/ 	.short	(.L_43 - .L_42)
.L_42:
        /*003c*/ 	.word	0x00000000
        /*0040*/ 	.short	0x0002
        /*0042*/ 	.short	0x0010
        /*0044*/ 	.byte	0x00, 0xf0, 0x11, 0x00


	//----- nvinfo : EIATTR_KPARAM_INFO
	.align		4
.L_43:
        /*0048*/ 	.byte	0x04, 0x17
        /*004a*/ 	.short	(.L_45 - .L_44)
.L_44:
        /*004c*/ 	.word	0x00000000
        /*0050*/ 	.short	0x0001
        /*0052*/ 	.short	0x0008
        /*0054*/ 	.byte	0x00, 0xf5, 0x21, 0x00


	//----- nvinfo : EIATTR_KPARAM_INFO
	.align		4
.L_45:
        /*0058*/ 	.byte	0x04, 0x17
        /*005a*/ 	.short	(.L_47 - .L_46)
.L_46:
        /*005c*/ 	.word	0x00000000
        /*0060*/ 	.short	0x0000
        /*0062*/ 	.short	0x0000
        /*0064*/ 	.byte	0x00, 0xf5, 0x21, 0x00


	//----- nvinfo : EIATTR_SPARSE_MMA_MASK
	.align		4
.L_47:
        /*0068*/ 	.byte	0x03, 0x50
        /*006a*/ 	.short	0x0000


	//----- nvinfo : EIATTR_MAXREG_COUNT
	.align		4
        /*006c*/ 	.byte	0x03, 0x1b
        /*006e*/ 	.short	0x00ff


	//----- nvinfo : EIATTR_NUM_BARRIERS
	.align		4
        /*0070*/ 	.byte	0x02, 0x4c
        /*0072*/ 	.byte	0x01
	.zero		1


	//----- nvinfo : EIATTR_MERCURY_ISA_VERSION
	.align		4
        /*0074*/ 	.byte	0x03, 0x5f
        /*0076*/ 	.short	0x0101


	//----- nvinfo : EIATTR_UNUSED_LOAD_BYTE_OFFSET
	.align		4
        /*0078*/ 	.byte	0x04, 0x44
        /*007a*/ 	.short	(.L_49 - .L_48)


	//   ....[0]....
.L_48:
        /*007c*/ 	.word	0x00002e00
        /*0080*/ 	.word	0x0000fff0


	//----- nvinfo : EIATTR_VRC_CTA_INIT_COUNT
	.align		4
.L_49:
        /*0084*/ 	.byte	0x02, 0x4a
	.zero		1
	.zero		1


	//----- nvinfo : EIATTR_EXIT_INSTR_OFFSETS
	.align		4
        /*0088*/ 	.byte	0x04, 0x1c
        /*008a*/ 	.short	(.L_51 - .L_50)


	//   ....[0]....
.L_50:
        /*008c*/ 	.word	0x00002ce0


	//   ....[1]....
        /*0090*/ 	.word	0x00004ac0


	//----- nvinfo : EIATTR_CRS_STACK_SIZE
	.align		4
.L_51:
        /*0094*/ 	.byte	0x04, 0x1e
        /*0096*/ 	.short	(.L_53 - .L_52)
.L_52:
        /*0098*/ 	.word	0x00000000


	//----- nvinfo : EIATTR_CBANK_PARAM_SIZE
	.align		4
.L_53:
        /*009c*/ 	.byte	0x03, 0x19
        /*009e*/ 	.short	0x0020


	//----- nvinfo : EIATTR_PARAM_CBANK
	.align		4
        /*00a0*/ 	.byte	0x04, 0x0a
        /*00a2*/ 	.short	(.L_55 - .L_54)
	.align		4
.L_54:
        /*00a4*/ 	.word	index@(.nv.constant0._Z18topkSamplingKernelPfPiiifj)
        /*00a8*/ 	.short	0x0380
        /*00aa*/ 	.short	0x0020


	//----- nvinfo : EIATTR_SW_WAR
	.align		4
.L_55:
        /*00ac*/ 	.byte	0x04, 0x36
        /*00ae*/ 	.short	(.L_57 - .L_56)
.L_56:
        /*00b0*/ 	.word	0x00000008
.L_57:


//--------------------- .nv.info._Z24fusedSelfAttentionKernelP6__halfS0_PiS0_S0_iiii --------------------------
	.section	.nv.info._Z24fusedSelfAttentionKernelP6__halfS0_PiS0_S0_iiii,"",@"SHT_CUDA_INFO"
	.sectionflags	@""
	.align	4


	//----- nvinfo : EIATTR_CUDA_API_VERSION
	.align		4
        /*0000*/ 	.byte	0x04, 0x37
        /*0002*/ 	.short	(.L_59 - .L_58)
.L_58:
        /*0004*/ 	.word	0x00000082


	//----- nvinfo : EIATTR_KPARAM_INFO
	.align		4
.L_59:
        /*0008*/ 	.byte	0x04, 0x17
        /*000a*/ 	.short	(.L_61 - .L_60)
.L_60:
        /*000c*/ 	.word	0x00000000
        /*0010*/ 	.short	0x0008
        /*0012*/ 	.short	0x0034
        /*0014*/ 	.byte	0x00, 0xf0, 0x11, 0x00


	//----- nvinfo : EIATTR_KPARAM_INFO
	.align		4
.L_61:
        /*0018*/ 	.byte	0x04, 0x17
        /*001a*/ 	.short	(.L_63 - .L_62)
.L_62:
        /*001c*/ 	.word	0x00000000
        /*0020*/ 	.short	0x0007
        /*0022*/ 	.short	0x0030
        /*0024*/ 	.byte	0x00, 0xf0, 0x11, 0x00


	//----- nvinfo : EIATTR_KPARAM_INFO
	.align		4
.L_63:
        /*0028*/ 	.byte	0x04, 0x17
        /*002a*/ 	.short	(.L_65 - .L_64)
.L_64:
        /*002c*/ 	.word	0x00000000
        /*0030*/ 	.short	0x0006
        /*0032*/ 	.short	0x002c
        /*0034*/ 	.byte	0x00, 0xf0, 0x11, 0x00


	//----- nvinfo : EIATTR_KPARAM_INFO
	.align		4
.L_65:
        /*0038*/ 	.byte	0x04, 0x17
        /*003a*/ 	.short	(.L_67 - .L_66)
.L_66:
        /*003c*/ 	.word	0x00000000
        /*0040*/ 	.short	0x0005
        /*0042*/ 	.short	0x0028
        /*0044*/ 	.byte	0x00, 0xf0, 0x11, 0x00


	//----- nvinfo : EIATTR_KPARAM_INFO
	.align		4
.L_67:
        /*0048*/ 	.byte	0x04, 0x17
        /*004a*/ 	.short	(.L_69 - .L_68)
.L_68:
        /*004c*/ 	.word	0x00000000
        /*0050*/ 	.short	0x0004
        /*0052*/ 	.short	0x0020
        /*0054*/ 	.byte	0x00, 0xf5, 0x21, 0x00


	//----- nvinfo : EIATTR_KPARAM_INFO
	.align		4
.L_69:
        /*0058*/ 	.byte	0x04, 0x17
        /*005a*/ 	.short	(.L_71 - .L_70)
.L_70:
        /*005c*/ 	.word	0x00000000
        /*0060*/ 	.short	0x0003
        /*0062*/ 	.short	0x0018
        /*0064*/ 	.byte	0x00, 0xf5, 0x21, 0x00


	//----- nvinfo : EIATTR_KPARAM_INFO
	.align		4
.L_71:
        /*0068*/ 	.byte	0x04, 0x17
        /*006a*/ 	.short	(.L_73 - .L_72)
.L_72:
        /*006c*/ 	.word	0x00000000
        /*0070*/ 	.short	0x0002
        /*0072*/ 	.short	0x0010
        /*0074*/ 	.byte	0x00, 0xf5, 0x21, 0x00


	//----- nvinfo : EIATTR_KPARAM_INFO
	.align		4
.L_73:
        /*0078*/ 	.byte	0x04, 0x17
        /*007a*/ 	.short	(.L_75 - .L_74)
.L_74:
        /*007c*/ 	.word	0x00000000
        /*0080*/ 	.short	0x0001
        /*0082*/ 	.short	0x0008
        /*0084*/ 	.byte	0x00, 0xf5, 0x21, 0x00


	//----- nvinfo : EIATTR_KPARAM_INFO
	.align		4
.L_75:
        /*0088*/ 	.byte	0x04, 0x17
        /*008a*/ 	.short	(.L_77 - .L_76)
.L_76:
        /*008c*/ 	.word	0x00000000
        /*0090*/ 	.short	0x0000
        /*0092*/ 	.short	0x0000
        /*0094*/ 	.byte	0x00, 0xf5, 0x21, 0x00


	//----- nvinfo : EIATTR_SPARSE_MMA_MASK
	.align		4
.L_77:
        /*0098*/ 	.byte	0x03, 0x50
        /*009a*/ 	.short	0x0000


	//----- nvinfo : EIATTR_MAXREG_COUNT
	.align		4
        /*009c*/ 	.byte	0x03, 0x1b
        /*009e*/ 	.short	0x00ff


	//----- nvinfo : EIATTR_NUM_BARRIERS
	.align		4
        /*00a0*/ 	.byte	0x02, 0x4c
        /*00a2*/ 	.byte	0x01
	.zero		1


	//----- nvinfo : EIATTR_MERCURY_ISA_VERSION
	.align		4
        /*00a4*/ 	.byte	0x03, 0x5f
        /*00a6*/ 	.short	0x0101


	//----- nvinfo : EIATTR_VRC_CTA_INIT_COUNT
	.align		4
        /*00a8*/ 	.byte	0x02, 0x4a
	.zero		1
	.zero		1


	//----- nvinfo : EIATTR_EXIT_INSTR_OFFSETS
	.align		4
        /*00ac*/ 	.byte	0x04, 0x1c
        /*00ae*/ 	.short	(.L_79 - .L_78)


	//   ....[0]....
.L_78:
        /*00b0*/ 	.word	0x00004bd0


	//   ....[1]....
        /*00b4*/ 	.word	0x00004d70


	//----- nvinfo : EIATTR_CRS_STACK_SIZE
	.align		4
.L_79:
        /*00b8*/ 	.byte	0x04, 0x1e
        /*00ba*/ 	.short	(.L_81 - .L_80)
.L_80:
        /*00bc*/ 	.word	0x00000000


	//----- nvinfo : EIATTR_CBANK_PARAM_SIZE
	.align		4
.L_81:
        /*00c0*/ 	.byte	0x03, 0x19
        /*00c2*/ 	.short	0x0038


	//----- nvinfo : EIATTR_PARAM_CBANK
	.align		4
        /*00c4*/ 	.byte	0x04, 0x0a
        /*00c6*/ 	.short	(.L_83 - .L_82)
	.align		4
.L_82:
        /*00c8*/ 	.word	index@(.nv.constant0._Z24fusedSelfAttentionKernelP6__halfS0_PiS0_S0_iiii)
        /*00cc*/ 	.short	0x0380
        /*00ce*/ 	.short	0x0038


	//----- nvinfo : EIATTR_SW_WAR
	.align		4
.L_83:
        /*00d0*/ 	.byte	0x04, 0x36
        /*00d2*/ 	.short	(.L_85 - .L_84)
.L_84:
        /*00d4*/ 	.word	0x00000008
.L_85:


//--------------------- .nv.info._Z21embeddingLookupKernelPiP6__halfS1_iii --------------------------
	.section	.nv.info._Z21embeddingLookupKernelPiP6__halfS1_iii,"",@"SHT_CUDA_INFO"
	.sectionflags	@""
	.align	4


	//----- nvinfo : EIATTR_CUDA_API_VERSION
	.align		4
        /*0000*/ 	.byte	0x04, 0x37
        /*0002*/ 	.short	(.L_87 - .L_86)
.L_86:
        /*0004*/ 	.word	0x00000082


	//----- nvinfo : EIATTR_KPARAM_INFO
	.align		4
.L_87:
        /*0008*/ 	.byte	0x04, 0x17
        /*000a*/ 	.short	(.L_89 - .L_88)
.L_88:
        /*000c*/ 	.word	0x00000000
        /*0010*/ 	.short	0x0005
        /*0012*/ 	.short	0x0020
        /*0014*/ 	.byte	0x00, 0xf0, 0x11, 0x00


	//----- nvinfo : EIATTR_KPARAM_INFO
	.align		4
.L_89:
        /*0018*/ 	.byte	0x04, 0x17
        /*001a*/ 	.short	(.L_91 - .L_90)
.L_90:
        /*001c*/ 	.word	0x00000000
        /*0020*/ 	.short	0x0004
        /*0022*/ 	.short	0x001c
        /*0024*/ 	.byte	0x00, 0xf0, 0x11, 0x00


	//----- nvinfo : EIATTR_KPARAM_INFO
	.align		4
.L_91:
        /*0028*/ 	.byte	0x04, 0x17
        /*002a*/ 	.short	(.L_93 - .L_92)
.L_92:
        /*002c*/ 	.word	0x00000000
        /*0030*/ 	.short	0x0003
        /*0032*/ 	.short	0x0018
        /*0034*/ 	.byte	0x00, 0xf0, 0x11, 0x00


	//----- nvinfo : EIATTR_KPARAM_INFO
	.align		4
.L_93:
        /*0038*/ 	.byte	0x04, 0x17
        /*003a*/ 	.short	(.L_95 - .L_94)
.L_94:
        /*003c*/ 	.word	0x00000000
        /*0040*/ 	.short	0x0002
        /*0042*/ 	.short	0x0010
        /*0044*/ 	.byte	0x00, 0xf5, 0x21, 0x00


	//----- nvinfo : EIATTR_KPARAM_INFO
	.align		4
.L_95:
        /*0048*/ 	.byte	0x04, 0x17
        /*004a*/ 	.short	(.L_97 - .L_96)
.L_96:
        /*004c*/ 	.word	0x00000000
        /*0050*/ 	.short	0x0001
        /*0052*/ 	.short	0x0008
        /*0054*/ 	.byte	0x00, 0xf5, 0x21, 0x00


	//----- nvinfo : EIATTR_KPARAM_INFO
	.align		4
.L_97:
        /*0058*/ 	.byte	0x04, 0x17
        /*005a*/ 	.short	(.L_99 - .L_98)
.L_98:
        /*005c*/ 	.word	0x00000000
        /*0060*/ 	.short	0x0000
        /*0062*/ 	.short	0x0000
        /*0064*/ 	.byte	0x00, 0xf5, 0x21, 0x00


	//----- nvinfo : EIATTR_SPARSE_MMA_MASK
	.align		4
.L_99:
        /*0068*/ 	.byte	0x03, 0x50
        /*006a*/ 	.short	0x0000


	//----- nvinfo : EIATTR_MAXREG_COUNT
	.align		4
        /*006c*/ 	.byte	0x03, 0x1b
        /*006e*/ 	.short	0x00ff


	//----- nvinfo : EIATTR_MERCURY_ISA_VERSION
	.align		4
        /*0070*/ 	.byte	0x03, 0x5f
        /*0072*/ 	.short	0x0101


	//----- nvinfo : EIATTR_VRC_CTA_INIT_COUNT
	.align		4
        /*0074*/ 	.byte	0x02, 0x4a
	.zero		1
	.zero		1


	//----- nvinfo : EIATTR_EXIT_INSTR_OFFSETS
	.align		4
        /*0078*/ 	.byte	0x04, 0x1c
        /*007a*/ 	.short	(.L_101 - .L_100)


	//   ....[0]....
.L_100:
        /*007c*/ 	.word	0x000000f0


	//   ....[1]....
        /*0080*/ 	.word	0x000001d0


	//----- nvinfo : EIATTR_CBANK_PARAM_SIZE
	.align		4
.L_101:
        /*0084*/ 	.byte	0x03, 0x19
        /*0086*/ 	.short	0x0024


	//----- nvinfo : EIATTR_PARAM_CBANK
	.align		4
        /*0088*/ 	.byte	0x04, 0x0a
        /*008a*/ 	.short	(.L_103 - .L_102)
	.align		4
.L_102:
        /*008c*/ 	.word	index@(.nv.constant0._Z21embeddingLookupKernelPiP6__halfS1_iii)
        /*0090*/ 	.short	0x0380
        /*0092*/ 	.short	0x0024


	//----- nvinfo : EIATTR_SW_WAR
	.align		4
.L_103:
        /*0094*/ 	.byte	0x04, 0x36
        /*0096*/ 	.short	(.L_105 - .L_104)
.L_104:
        /*0098*/ 	.word	0x00000008
.L_105:


//--------------------- .nv.callgraph             --------------------------
	.section	.nv.callgraph,"",@"SHT_CUDA_CALLGRAPH"
	.align	4
	.sectionentsize	8
	.align		4
        /*0000*/ 	.word	0x00000000
	.align		4
        /*0004*/ 	.word	0xffffffff
	.align		4
        /*0008*/ 	.word	0x00000000
	.align		4
        /*000c*/ 	.word	0xfffffffe
	.align		4
        /*0010*/ 	.word	0x00000000
	.align		4
        /*0014*/ 	.word	0xfffffffd
	.align		4
        /*0018*/ 	.word	0x00000000
	.align		4
        /*001c*/ 	.word	0xfffffffc


//--------------------- .nv.constant4             --------------------------
	.section	.nv.constant4,"a",@progbits
	.align	8
	.align		8
.nv.constant4:
        /*0000*/ 	.dword	precalc_xorwow_matrix
	.align		8
        /*0008*/ 	.dword	precalc_xorwow_offset_matrix
	.align		8
        /*0010*/ 	.dword	mrg32k3aM1
	.align		8
        /*0018*/ 	.dword	mrg32k3aM2
	.align		8
        /*0020*/ 	.dword	mrg32k3aM1SubSeq
	.align		8
        /*0028*/ 	.dword	mrg32k3aM2SubSeq
	.align		8
        /*0030*/ 	.dword	mrg32k3aM1Seq
	.align		8
        /*0038*/ 	.dword	mrg32k3aM2Seq
	.align		8
        /*0040*/ 	.dword	__cudart_i2opi_f


//--------------------- .nv.constant3             --------------------------
	.section	.nv.constant3,"a",@progbits
	.align	8
.nv.constant3:
	.type		__cr_lgamma_table,@object
	.size		__cr_lgamma_table,(.L_8 - __cr_lgamma_table)
__cr_lgamma_table:
        /*0000*/ 	.byte	0x00, 0x00, 0x00, 0x00, 0x00, 0x00, 0x00, 0x00, 0x00, 0x00, 0x00, 0x00, 0x00, 0x00, 0x00, 0x00
        /*0010*/ 	.byte	0xef, 0x39, 0xfa, 0xfe, 0x42, 0x2e, 0xe6, 0x3f, 0x02, 0x20, 0x2a, 0xfa, 0x0b, 0xab, 0xfc, 0x3f
        /*0020*/ 	.byte	0xf9, 0x2c, 0x92, 0x7c, 0xa7, 0x6c, 0x09, 0x40, 0xc9, 0x79, 0x44, 0x3c, 0x64, 0x26, 0x13, 0x40
        /*0030*/ 	.byte	0xca, 0x01, 0xcf, 0x3a, 0x27, 0x51, 0x1a, 0x40, 0x30, 0xcc, 0x2d, 0xf3, 0xe1, 0x0c, 0x21, 0x40
        /*0040*/ 	.byte	0x0d, 0xb7, 0xfc, 0x82, 0x8e, 0x35, 0x25, 0x40
.L_8:


//--------------------- .text._Z18topkSamplingKernelPfPiiifj --------------------------
	.section	.text._Z18topkSamplingKernelPfPiiifj,"ax",@progbits
	.align	128
        .global         _Z18topkSamplingKernelPfPiiifj
        .type           _Z18topkSamplingKernelPfPiiifj,@function
        .size           _Z18topkSamplingKernelPfPiiifj,(.L_x_218 - _Z18topkSamplingKernelPfPiiifj)
        .other          _Z18topkSamplingKernelPfPiiifj,@"STO_CUDA_ENTRY STV_DEFAULT"
_Z18topkSamplingKernelPfPiiifj:
.text._Z18topkSamplingKernelPfPiiifj:
[----:B------:R-:W0:Y:S08]  /*0000*/  LDC R1, c[0x0][0x37c] ;  /* 0x0000df00ff017b82 */ /* 0x000e300000000800 */
[----:B------:R-:W1:Y:S01]  /*0010*/  LDC R0, c[0x0][0x39c] ;  /* 0x0000e700ff007b82 */ /* 0x000e620000000800 */
[----:B------:R-:W2:Y:S01]  /*0020*/  S2R R12, SR_TID.X ;  /* 0x00000000000c7919 */ /* 0x000ea20000002100 */
[----:B0-----:R-:W-:Y:S01]  /*0030*/  VIADD R1, R1, 0xffffffd0 ;  /* 0xffffffd001017836 */ /* 0x001fe20000000000 */
[----:B------:R-:W0:Y:S01]  /*0040*/  LDCU.64 UR10, c[0x0][0x358] ;  /* 0x00006b00ff0a77ac */ /* 0x000e220008000a00 */
[----:B------:R-:W-:Y:S01]  /*0050*/  IMAD.MOV.U32 R7, RZ, RZ, -0x75bd8fc ;  /* 0xf8a42704ff077424 */ /* 0x000fe200078e00ff */
[----:B------:R-:W-:Y:S01]  /*0060*/  BSSY.RECONVERGENT B0, `(.L_x_0) ;  /* 0x0000257000007945 */ /* 0x000fe20003800200 */
[----:B------:R-:W-:Y:S01]  /*0070*/  IMAD.MOV.U32 R4, RZ, RZ, -0x23270784 ;  /* 0xdcd8f87cff047424 */ /* 0x000fe200078e00ff */
[----:B-1----:R-:W-:-:S05]  /*0080*/  LOP3.LUT R0, R0, 0xaad26b49, RZ, 0x3c, !PT ;  /* 0xaad26b4900007812 */ /* 0x002fca00078e3cff */
[----:B------:R-:W-:Y:S02]  /*0090*/  IMAD R3, R0, 0x4182bed5, RZ ;  /* 0x4182bed500037824 */ /* 0x000fe400078e02ff */
[----:B------:R-:W1:Y:S02]  /*00a0*/  S2R R0, SR_CTAID.X ;  /* 0x0000000000007919 */ /* 0x000e640000002500 */
[C---:B------:R-:W-:Y:S01]  /*00b0*/  VIADD R5, R3.reuse, 0x583f19 ;  /* 0x00583f1903057836 */ /* 0x040fe20000000000 */
[C---:B------:R-:W-:Y:S01]  /*00c0*/  LOP3.LUT R6, R3.reuse, 0x159a55e5, RZ, 0x3c, !PT ;  /* 0x159a55e503067812 */ /* 0x040fe200078e3cff */
[C---:B------:R-:W-:Y:S01]  /*00d0*/  VIADD R2, R3.reuse, 0xd9f6dc18 ;  /* 0xd9f6dc1803027836 */ /* 0x040fe20000000000 */
[----:B--2---:R-:W-:Y:S01]  /*00e0*/  ISETP.NE.AND P0, PT, R12, RZ, PT ;  /* 0x000000ff0c00720c */ /* 0x004fe20003f05270 */
[----:B------:R-:W-:Y:S01]  /*00f0*/  VIADD R3, R3, 0x75bcd15 ;  /* 0x075bcd1503037836 */ /* 0x000fe20000000000 */
[----:B------:R2:W-:Y:S04]  /*0100*/  STL.64 [R1+0x10], R4 ;  /* 0x0000100401007387 */ /* 0x0005e80000100a00 */
[----:B------:R2:W-:Y:S04]  /*0110*/  STL.64 [R1+0x8], R6 ;  /* 0x0000080601007387 */ /* 0x0005e80000100a00 */
[----:B------:R2:W-:Y:S03]  /*0120*/  STL.64 [R1], R2 ;  /* 0x0000000201007387 */ /* 0x0005e60000100a00 */
[----:B0-----:R-:W-:Y:S05]  /*0130*/  @!P0 BRA `(.L_x_1) ;  /* 0x0000002400248947 */ /* 0x001fea0003800000 */
[----:B------:R-:W-:-:S07]  /*0140*/  CS2R R10, SRZ ;  /* 0x00000000000a7805 */ /* 0x000fce000001ff00 */
.L_x_10:
[----:B--2---:R-:W-:Y:S01]  /*0150*/  LOP3.LUT R2, R12, 0x3, RZ, 0xc0, !PT ;  /* 0x000000030c027812 */ /* 0x004fe200078ec0ff */
[----:B------:R-:W-:Y:S03]  /*0160*/  BSSY.RECONVERGENT B1, `(.L_x_2) ;  /* 0x0000240000017945 */ /* 0x000fe60003800200 */
[----:B------:R-:W-:-:S04]  /*0170*/  ISETP.NE.U32.AND P0, PT, R2, RZ, PT ;  /* 0x000000ff0200720c */ /* 0x000fc80003f05070 */
[----:B------:R-:W-:-:S13]  /*0180*/  ISETP.NE.AND.EX P0, PT, RZ, RZ, PT, P0 ;  /* 0x000000ffff00720c */ /* 0x000fda0003f05300 */
[----:B0-----:R-:W-:Y:S05]  /*0190*/  @!P0 BRA `(.L_x_3) ;  /* 0x0000002000f08947 */ /* 0x001fea0003800000 */
[----:B------:R-:W0:Y:S01]  /*01a0*/  LDC.64 R8, c[0x4][RZ] ;  /* 0x01000000ff087b82 */ /* 0x000e220000000a00 */
[----:B------:R-:W-:Y:S02]  /*01b0*/  CS2R R2, SRZ ;  /* 0x0000000000027805 */ /* 0x000fe4000001ff00 */
[----:B------:R-:W-:Y:S02]  /*01c0*/  CS2R R4, SRZ ;  /* 0x0000000000047805 */ /* 0x000fe4000001ff00 */
[----:B------:R-:W-:Y:S01]  /*01d0*/  CS2R R6, SRZ ;  /* 0x0000000000067805 */ /* 0x000fe2000001ff00 */
[----:B0-----:R-:W-:-:S07]  /*01e0*/  IMAD.WIDE.U32 R8, R10, 0xc80, R8 ;  /* 0x00000c800a087825 */ /* 0x001fce00078e0008 */
.L_x_5:
[----:B------:R-:W-:-:S06]  /*01f0*/  IMAD R13, R2, 0x4, R1 ;  /* 0x00000004020d7824 */ /* 0x000fcc00078e0201 */
[----:B------:R-:W5:Y:S01]  /*0200*/  LDL R13, [R13+0x4] ;  /* 0x000004000d0d7983 */ /* 0x000f620000100800 */
[----:B------:R-:W-:-:S05]  /*0210*/  UMOV UR4, URZ ;  /* 0x000000ff00047c82 */ /* 0x000fca0008000000 */
.L_x_4:
[----:B-----5:R-:W-:Y:S01]  /*0220*/  SHF.R.U32.HI R22, RZ, UR4, R13 ;  /* 0x00000004ff167c19 */ /* 0x020fe2000801160d */
[----:B------:R-:W-:-:S03]  /*0230*/  IMAD.SHL.U32 R14, R2, 0x20, RZ ;  /* 0x00000020020e7824 */ /* 0x000fc600078e00ff */
[----:B------:R-:W-:Y:S01]  /*0240*/  LOP3.LUT R15, R22, 0x1, RZ, 0xc0, !PT ;  /* 0x00000001160f7812 */ /* 0x000fe200078ec0ff */
[----:B------:R-:W-:-:S03]  /*0250*/  VIADD R14, R14, UR4 ;  /* 0x000000040e0e7c36 */ /* 0x000fc60008000000 */
[----:B------:R-:W-:Y:S01]  /*0260*/  ISETP.NE.U32.AND P0, PT, R15, 0x1, PT ;  /* 0x000000010f00780c */ /* 0x000fe20003f05070 */
[----:B------:R-:W-:-:S03]  /*0270*/  IMAD R15, R14, 0x5, RZ ;  /* 0x000000050e0f7824 */ /* 0x000fc600078e02ff */
[----:B------:R-:W-:Y:S01]  /*0280*/  R2P PR, R22, 0x7e ;  /* 0x0000007e16007804 */ /* 0x000fe20000000000 */
[----:B------:R-:W-:-:S08]  /*0290*/  IMAD.WIDE.U32 R14, R15, 0x4, R8 ;  /* 0x000000040f0e7825 */ /* 0x000fd000078e0008 */
[----:B------:R-:W2:Y:S04]  /*02a0*/  @!P0 LDG.E R16, desc[UR10][R14.64+0x10] ;  /* 0x0000100a0e108981 */ /* 0x000ea8000c1e1900 */
[----:B------:R-:W3:Y:S04]  /*02b0*/  @P1 LDG.E R18, desc[UR10][R14.64+0x24] ;  /* 0x0000240a0e121981 */ /* 0x000ee8000c1e1900 */
[----:B------:R-:W4:Y:S04]  /*02c0*/  @P2 LDG.E R20, desc[UR10][R14.64+0x38] ;  /* 0x0000380a0e142981 */ /* 0x000f28000c1e1900 */
[----:B------:R-:W4:Y:S04]  /*02d0*/  @P3 LDG.E R24, desc[UR10][R14.64+0x4c] ;  /* 0x00004c0a0e183981 */ /* 0x000f28000c1e1900 */
[----:B------:R-:W4:Y:S04]  /*02e0*/  @P4 LDG.E R26, desc[UR10][R14.64+0x60] ;  /* 0x0000600a0e1a4981 */ /* 0x000f28000c1e1900 */
[----:B------:R-:W4:Y:S04]  /*02f0*/  @!P0 LDG.E R17, desc[UR10][R14.64+0x4] ;  /* 0x0000040a0e118981 */ /* 0x000f28000c1e1900 */
[----:B------:R-:W4:Y:S04]  /*0300*/  @!P0 LDG.E R19, desc[UR10][R14.64+0xc] ;  /* 0x00000c0a0e138981 */ /* 0x000f28000c1e1900 */
[----:B------:R-:W4:Y:S04]  /*0310*/  @P1 LDG.E R21, desc[UR10][R14.64+0x18] ;  /* 0x0000180a0e151981 */ /* 0x000f28000c1e1900 */
[----:B------:R-:W4:Y:S04]  /*0320*/  @P3 LDG.E R23, desc[UR10][R14.64+0x40] ;  /* 0x0000400a0e173981 */ /* 0x000f28000c1e1900 */
[----:B------:R-:W4:Y:S04]  /*0330*/  @P5 LDG.E R25, desc[UR10][R14.64+0x70] ;  /* 0x0000700a0e195981 */ /* 0x000f28000c1e1900 */
[----:B------:R-:W4:Y:S01]  /*0340*/  @P6 LDG.E R28, desc[UR10][R14.64+0x88] ;  /* 0x0000880a0e1c6981 */ /* 0x000f22000c1e1900 */
[----:B--2---:R-:W-:-:S03]  /*0350*/  @!P0 LOP3.LUT R5, R5, R16, RZ, 0x3c, !PT ;  /* 0x0000001005058212 */ /* 0x004fc600078e3cff */
[----:B------:R-:W2:Y:S01]  /*0360*/  @!P0 LDG.E R16, desc[UR10][R14.64] ;  /* 0x0000000a0e108981 */ /* 0x000ea2000c1e1900 */
[----:B---3--:R-:W-:-:S03]  /*0370*/  @P1 LOP3.LUT R5, R5, R18, RZ, 0x3c, !PT ;  /* 0x0000001205051212 */ /* 0x008fc600078e3cff */
[----:B------:R-:W3:Y:S01]  /*0380*/  @!P0 LDG.E R18, desc[UR10][R14.64+0x8] ;  /* 0x0000080a0e128981 */ /* 0x000ee2000c1e1900 */
[----:B----4-:R-:W-:-:S03]  /*0390*/  @P2 LOP3.LUT R5, R5, R20, RZ, 0x3c, !PT ;  /* 0x0000001405052212 */ /* 0x010fc600078e3cff */
[----:B------:R-:W4:Y:S01]  /*03a0*/  @P1 LDG.E R20, desc[UR10][R14.64+0x14] ;  /* 0x0000140a0e141981 */ /* 0x000f22000c1e1900 */
[----:B------:R-:W-:-:S03]  /*03b0*/  @P3 LOP3.LUT R5, R5, R24, RZ, 0x3c, !PT ;  /* 0x0000001805053212 */ /* 0x000fc600078e3cff */
[----:B------:R-:W4:Y:S01]  /*03c0*/  @P5 LDG.E R24, desc[UR10][R14.64+0x74] ;  /* 0x0000740a0e185981 */ /* 0x000f22000c1e1900 */
[----:B------:R-:W-:-:S03]  /*03d0*/  @P4 LOP3.LUT R5, R5, R26, RZ, 0x3c, !PT ;  /* 0x0000001a05054212 */ /* 0x000fc600078e3cff */
[----:B------:R-:W4:Y:S01]  /*03e0*/  @P3 LDG.E R26, desc[UR10][R14.64+0x44] ;  /* 0x0000440a0e1a3981 */ /* 0x000f22000c1e1900 */
[----:B------:R-:W-:-:S03]  /*03f0*/  @!P0 LOP3.LUT R6, R6, R17, RZ, 0x3c, !PT ;  /* 0x0000001106068212 */ /* 0x000fc600078e3cff */
[----:B------:R-:W4:Y:S01]  /*0400*/  @P1 LDG.E R17, desc[UR10][R14.64+0x20] ;  /* 0x0000200a0e111981 */ /* 0x000f22000c1e1900 */
[----:B------:R-:W-:-:S03]  /*0410*/  @!P0 LOP3.LUT R4, R4, R19, RZ, 0x3c, !PT ;  /* 0x0000001304048212 */ /* 0x000fc600078e3cff */
[----:B------:R-:W4:Y:S01]  /*0420*/  @P2 LDG.E R19, desc[UR10][R14.64+0x2c] ;  /* 0x00002c0a0e132981 */ /* 0x000f22000c1e1900 */
[----:B------:R-:W-:-:S03]  /*0430*/  @P1 LOP3.LUT R6, R6, R21, RZ, 0x3c, !PT ;  /* 0x0000001506061212 */ /* 0x000fc600078e3cff */
[----:B------:R-:W4:Y:S01]  /*0440*/  @P2 LDG.E R21, desc[UR10][R14.64+0x34] ;  /* 0x0000340a0e152981 */ /* 0x000f22000c1e1900 */
[----:B--2---:R-:W-:-:S03]  /*0450*/  @!P0 LOP3.LUT R3, R3, R16, RZ, 0x3c, !PT ;  /* 0x0000001003038212 */ /* 0x004fc600078e3cff */
[----:B------:R-:W2:Y:S01]  /*0460*/  @P1 LDG.E R16, desc[UR10][R14.64+0x1c] ;  /* 0x00001c0a0e101981 */ /* 0x000ea2000c1e1900 */
[----:B---3--:R-:W-:-:S03]  /*0470*/  @!P0 LOP3.LUT R7, R7, R18, RZ, 0x3c, !PT ;  /* 0x0000001207078212 */ /* 0x008fc600078e3cff */
[----:B------:R-:W3:Y:S01]  /*0480*/  @P2 LDG.E R18, desc[UR10][R14.64+0x28] ;  /* 0x0000280a0e122981 */ /* 0x000ee2000c1e1900 */
[----:B----4-:R-:W-:-:S03]  /*0490*/  @P1 LOP3.LUT R3, R3, R20, RZ, 0x3c, !PT ;  /* 0x0000001403031212 */ /* 0x010fc600078e3cff */
[----:B------:R-:W4:Y:S01]  /*04a0*/  @P2 LDG.E R20, desc[UR10][R14.64+0x30] ;  /* 0x0000300a0e142981 */ /* 0x000f22000c1e1900 */
[----:B------:R-:W-:-:S03]  /*04b0*/  @P5 LOP3.LUT R5, R5, R24, RZ, 0x3c, !PT ;  /* 0x0000001805055212 */ /* 0x000fc600078e3cff */
[----:B------:R-:W4:Y:S01]  /*04c0*/  @P3 LDG.E R24, desc[UR10][R14.64+0x3c] ;  /* 0x00003c0a0e183981 */ /* 0x000f22000c1e1900 */
[----:B------:R-:W-:-:S03]  /*04d0*/  @P1 LOP3.LUT R4, R4, R17, RZ, 0x3c, !PT ;  /* 0x0000001104041212 */ /* 0x000fc600078e3cff */
[----:B------:R-:W4:Y:S01]  /*04e0*/  @P3 LDG.E R17, desc[UR10][R14.64+0x48] ;  /* 0x0000480a0e113981 */ /* 0x000f22000c1e1900 */
[----:B------:R-:W-:-:S03]  /*04f0*/  @P2 LOP3.LUT R6, R6, R19, RZ, 0x3c, !PT ;  /* 0x0000001306062212 */ /* 0x000fc600078e3cff */
[----:B------:R-:W4:Y:S01]  /*0500*/  @P4 LDG.E R19, desc[UR10][R14.64+0x54] ;  /* 0x0000540a0e134981 */ /* 0x000f22000c1e1900 */
[----:B------:R-:W-:Y:S02]  /*0510*/  @P2 LOP3.LUT R4, R4, R21, RZ, 0x3c, !PT ;  /* 0x0000001504042212 */ /* 0x000fe400078e3cff */
[----:B------:R-:W-:Y:S01]  /*0520*/  @P3 LOP3.LUT R6, R6, R23, RZ, 0x3c, !PT ;  /* 0x0000001706063212 */ /* 0x000fe200078e3cff */
[----:B------:R-:W4:Y:S04]  /*0530*/  @P4 LDG.E R21, desc[UR10][R14.64+0x5c] ;  /* 0x00005c0a0e154981 */ /* 0x000f28000c1e1900 */
[----:B------:R-:W4:Y:S01]  /*0540*/  @P5 LDG.E R23, desc[UR10][R14.64+0x68] ;  /* 0x0000680a0e175981 */ /* 0x000f22000c1e1900 */
[----:B--2---:R-:W-:-:S03]  /*0550*/  @P1 LOP3.LUT R7, R7, R16, RZ, 0x3c, !PT ;  /* 0x0000001007071212 */ /* 0x004fc600078e3cff */
[----:B------:R-:W2:Y:S01]  /*0560*/  @P4 LDG.E R16, desc[UR10][R14.64+0x50] ;  /* 0x0000500a0e104981 */ /* 0x000ea2000c1e1900 */
[----:B---3--:R-:W-:-:S03]  /*0570*/  @P2 LOP3.LUT R3, R3, R18, RZ, 0x3c, !PT ;  /* 0x0000001203032212 */ /* 0x008fc600078e3cff */
[----:B------:R-:W3:Y:S01]  /*0580*/  @P4 LDG.E R18, desc[UR10][R14.64+0x58] ;  /* 0x0000580a0e124981 */ /* 0x000ee2000c1e1900 */
[----:B----4-:R-:W-:-:S03]  /*0590*/  @P2 LOP3.LUT R7, R7, R20, RZ, 0x3c, !PT ;  /* 0x0000001407072212 */ /* 0x010fc600078e3cff */
[----:B------:R-:W4:Y:S01]  /*05a0*/  @P5 LDG.E R20, desc[UR10][R14.64+0x64] ;  /* 0x0000640a0e145981 */ /* 0x000f22000c1e1900 */
[----:B------:R-:W-:-:S03]  /*05b0*/  @P3 LOP3.LUT R3, R3, R24, RZ, 0x3c, !PT ;  /* 0x0000001803033212 */ /* 0x000fc600078e3cff */
[----:B------:R-:W4:Y:S01]  /*05c0*/  @P5 LDG.E R24, desc[UR10][R14.64+0x6c] ;  /* 0x00006c0a0e185981 */ /* 0x000f22000c1e1900 */
[----:B------:R-:W-:Y:S02]  /*05d0*/  LOP3.LUT P0, RZ, R22, 0x80, RZ, 0xc0, !PT ;  /* 0x0000008016ff7812 */ /* 0x000fe4000780c0ff */
[----:B------:R-:W-:Y:S02]  /*05e0*/  @P3 LOP3.LUT R7, R7, R26, RZ, 0x3c, !PT ;  /* 0x0000001a07073212 */ /* 0x000fe400078e3cff */
[----:B------:R-:W-:Y:S02]  /*05f0*/  @P3 LOP3.LUT R4, R4, R17, RZ, 0x3c, !PT ;  /* 0x0000001104043212 */ /* 0x000fe400078e3cff */
[----:B------:R-:W4:Y:S01]  /*0600*/  @P6 LDG.E R17, desc[UR10][R14.64+0x7c] ;  /* 0x00007c0a0e116981 */ /* 0x000f22000c1e1900 */
[----:B------:R-:W-:-:S03]  /*0610*/  @P4 LOP3.LUT R6, R6, R19, RZ, 0x3c, !PT ;  /* 0x0000001306064212 */ /* 0x000fc600078e3cff */
[----:B------:R-:W4:Y:S01]  /*0620*/  @P6 LDG.E R19, desc[UR10][R14.64+0x84] ;  /* 0x0000840a0e136981 */ /* 0x000f22000c1e1900 */
[----:B------:R-:W-:-:S03]  /*0630*/  @P4 LOP3.LUT R4, R4, R21, RZ, 0x3c, !PT ;  /* 0x0000001504044212 */ /* 0x000fc600078e3cff */
[----:B------:R-:W4:Y:S01]  /*0640*/  @P0 LDG.E R26, desc[UR10][R14.64+0x9c] ;  /* 0x00009c0a0e1a0981 */ /* 0x000f22000c1e1900 */
[----:B------:R-:W-:-:S03]  /*0650*/  @P5 LOP3.LUT R6, R6, R23, RZ, 0x3c, !PT ;  /* 0x0000001706065212 */ /* 0x000fc600078e3cff */
        /* <DEDUP_REMOVED lines=10> */
[----:B------:R-:W-:Y:S02]  /*0700*/  @P5 LOP3.LUT R4, R4, R25, RZ, 0x3c, !PT ;  /* 0x0000001904045212 */ /* 0x000fe400078e3cff */
[----:B------:R-:W-:Y:S02]  /*0710*/  @P6 LOP3.LUT R5, R5, R28, RZ, 0x3c, !PT ;  /* 0x0000001c05056212 */ /* 0x000fe400078e3cff */
[----:B------:R-:W-:Y:S02]  /*0720*/  @P6 LOP3.LUT R6, R6, R17, RZ, 0x3c, !PT ;  /* 0x0000001106066212 */ /* 0x000fe400078e3cff */
[----:B------:R-:W-:Y:S02]  /*0730*/  @P6 LOP3.LUT R4, R4, R19, RZ, 0x3c, !PT ;  /* 0x0000001304046212 */ /* 0x000fe400078e3cff */
[----:B------:R-:W-:Y:S02]  /*0740*/  @P0 LOP3.LUT R5, R5, R26, RZ, 0x3c, !PT ;  /* 0x0000001a05050212 */ /* 0x000fe400078e3cff */
[----:B------:R-:W-:-:S02]  /*0750*/  @P0 LOP3.LUT R6, R6, R21, RZ, 0x3c, !PT ;  /* 0x0000001506060212 */ /* 0x000fc400078e3cff */
[----:B------:R-:W-:Y:S02]  /*0760*/  @P0 LOP3.LUT R4, R4, R23, RZ, 0x3c, !PT ;  /* 0x0000001704040212 */ /* 0x000fe400078e3cff */
[----:B--2---:R-:W-:Y:S02]  /*0770*/  @P6 LOP3.LUT R3, R3, R16, RZ, 0x3c, !PT ;  /* 0x0000001003036212 */ /* 0x004fe400078e3cff */
[----:B---3--:R-:W-:Y:S02]  /*0780*/  @P6 LOP3.LUT R7, R7, R18, RZ, 0x3c, !PT ;  /* 0x0000001207076212 */ /* 0x008fe400078e3cff */
[----:B----4-:R-:W-:Y:S02]  /*0790*/  @P0 LOP3.LUT R3, R3, R20, RZ, 0x3c, !PT ;  /* 0x0000001403030212 */ /* 0x010fe400078e3cff */
[----:B------:R-:W-:Y:S02]  /*07a0*/  @P0 LOP3.LUT R7, R7, R24, RZ, 0x3c, !PT ;  /* 0x0000001807070212 */ /* 0x000fe400078e3cff */
[----:B------:R-:W-:-:S13]  /*07b0*/  R2P PR, R22.B1, 0x7f ;  /* 0x0000007f16007804 */ /* 0x000fda0000001000 */
[----:B------:R-:W2:Y:S04]  /*07c0*/  @P0 LDG.E R18, desc[UR10][R14.64+0xa0] ;  /* 0x0000a00a0e120981 */ /* 0x000ea8000c1e1900 */
[----:B------:R-:W3:Y:S04]  /*07d0*/  @P0 LDG.E R19, desc[UR10][R14.64+0xa4] ;  /* 0x0000a40a0e130981 */ /* 0x000ee8000c1e1900 */
[----:B------:R-:W4:Y:S04]  /*07e0*/  @P0 LDG.E R20, desc[UR10][R14.64+0xa8] ;  /* 0x0000a80a0e140981 */ /* 0x000f28000c1e1900 */
[----:B------:R-:W4:Y:S04]  /*07f0*/  @P0 LDG.E R21, desc[UR10][R14.64+0xac] ;  /* 0x0000ac0a0e150981 */ /* 0x000f28000c1e1900 */
[----:B------:R-:W4:Y:S04]  /*0800*/  @P0 LDG.E R24, desc[UR10][R14.64+0xb0] ;  /* 0x0000b00a0e180981 */ /* 0x000f28000c1e1900 */
[----:B------:R-:W4:Y:S04]  /*0810*/  @P1 LDG.E R16, desc[UR10][R14.64+0xbc] ;  /* 0x0000bc0a0e101981 */ /* 0x000f28000c1e1900 */
[----:B------:R-:W4:Y:S04]  /*0820*/  @P1 LDG.E R26, desc[UR10][R14.64+0xb4] ;  /* 0x0000b40a0e1a1981 */ /* 0x000f28000c1e1900 */
        /* <DEDUP_REMOVED lines=11> */
[----:B------:R-:W-:Y:S01]  /*08e0*/  LOP3.LUT P0, RZ, R22, 0x8000, RZ, 0xc0, !PT ;  /* 0x0000800016ff7812 */ /* 0x000fe2000780c0ff */
[----:B------:R-:W4:Y:S01]  /*08f0*/  @P2 LDG.E R24, desc[UR10][R14.64+0xd8] ;  /* 0x0000d80a0e182981 */ /* 0x000f22000c1e1900 */
[----:B------:R-:W-:-:S03]  /*0900*/  @P1 LOP3.LUT R7, R7, R16, RZ, 0x3c, !PT ;  /* 0x0000001007071212 */ /* 0x000fc600078e3cff */
[----:B------:R-:W4:Y:S01]  /*0910*/  @P2 LDG.E R22, desc[UR10][R14.64+0xd0] ;  /* 0x0000d00a0e162981 */ /* 0x000f22000c1e1900 */
[----:B------:R-:W-:-:S03]  /*0920*/  @P1 LOP3.LUT R3, R3, R26, RZ, 0x3c, !PT ;  /* 0x0000001a03031212 */ /* 0x000fc600078e3cff */
[----:B------:R-:W4:Y:S01]  /*0930*/  @P3 LDG.E R16, desc[UR10][R14.64+0xe4] ;  /* 0x0000e40a0e103981 */ /* 0x000f22000c1e1900 */
[----:B------:R-:W-:-:S03]  /*0940*/  @P1 LOP3.LUT R6, R6, R23, RZ, 0x3c, !PT ;  /* 0x0000001706061212 */ /* 0x000fc600078e3cff */
[----:B------:R-:W4:Y:S01]  /*0950*/  @P3 LDG.E R26, desc[UR10][R14.64+0xdc] ;  /* 0x0000dc0a0e1a3981 */ /* 0x000f22000c1e1900 */
[----:B------:R-:W-:-:S03]  /*0960*/  @P1 LOP3.LUT R4, R4, R17, RZ, 0x3c, !PT ;  /* 0x0000001104041212 */ /* 0x000fc600078e3cff */
        /* <DEDUP_REMOVED lines=43> */
[----:B------:R-:W-:-:S04]  /*0c20*/  UIADD3 UR4, UPT, UPT, UR4, 0x10, URZ ;  /* 0x0000001004047890 */ /* 0x000fc8000fffe0ff */
[----:B------:R-:W-:Y:S01]  /*0c30*/  UISETP.NE.AND UP0, UPT, UR4, 0x20, UPT ;  /* 0x000000200400788c */ /* 0x000fe2000bf05270 */
[----:B--2---:R-:W-:Y:S02]  /*0c40*/  @P5 LOP3.LUT R5, R5, R18, RZ, 0x3c, !PT ;  /* 0x0000001205055212 */ /* 0x004fe400078e3cff */
[----:B---3--:R-:W-:Y:S02]  /*0c50*/  @P6 LOP3.LUT R6, R6, R19, RZ, 0x3c, !PT ;  /* 0x0000001306066212 */ /* 0x008fe400078e3cff */
[----:B----4-:R-:W-:Y:S02]  /*0c60*/  @P6 LOP3.LUT R3, R3, R20, RZ, 0x3c, !PT ;  /* 0x0000001403036212 */ /* 0x010fe400078e3cff */
[----:B------:R-:W-:Y:S02]  /*0c70*/  @P6 LOP3.LUT R4, R4, R21, RZ, 0x3c, !PT ;  /* 0x0000001504046212 */ /* 0x000fe400078e3cff */
[----:B------:R-:W-:Y:S02]  /*0c80*/  @P6 LOP3.LUT R7, R7, R22, RZ, 0x3c, !PT ;  /* 0x0000001607076212 */ /* 0x000fe400078e3cff */
[----:B------:R-:W-:-:S02]  /*0c90*/  @P6 LOP3.LUT R5, R5, R16, RZ, 0x3c, !PT ;  /* 0x0000001005056212 */ /* 0x000fc400078e3cff */
[----:B------:R-:W-:Y:S02]  /*0ca0*/  @P0 LOP3.LUT R3, R3, R24, RZ, 0x3c, !PT ;  /* 0x0000001803030212 */ /* 0x000fe400078e3cff */
[----:B------:R-:W-:Y:S02]  /*0cb0*/  @P0 LOP3.LUT R5, R5, R28, RZ, 0x3c, !PT ;  /* 0x0000001c05050212 */ /* 0x000fe400078e3cff */
[----:B------:R-:W-:Y:S02]  /*0cc0*/  @P0 LOP3.LUT R7, R7, R26, RZ, 0x3c, !PT ;  /* 0x0000001a07070212 */ /* 0x000fe400078e3cff */
[----:B------:R-:W-:Y:S02]  /*0cd0*/  @P0 LOP3.LUT R4, R4, R23, RZ, 0x3c, !PT ;  /* 0x0000001704040212 */ /* 0x000fe400078e3cff */
[----:B------:R-:W-:Y:S01]  /*0ce0*/  @P0 LOP3.LUT R6, R6, R17, RZ, 0x3c, !PT ;  /* 0x0000001106060212 */ /* 0x000fe200078e3cff */
[----:B------:R-:W-:Y:S06]  /*0cf0*/  BRA.U UP0, `(.L_x_4) ;  /* 0xfffffff500487547 */ /* 0x000fec000b83ffff */
[----:B------:R-:W-:-:S05]  /*0d00*/  VIADD R2, R2, 0x1 ;  /* 0x0000000102027836 */ /* 0x000fca0000000000 */
[----:B------:R-:W-:-:S13]  /*0d10*/  ISETP.NE.AND P0, PT, R2, 0x5, PT ;  /* 0x000000050200780c */ /* 0x000fda0003f05270 */
[----:B------:R-:W-:Y:S05]  /*0d20*/  @P0 BRA `(.L_x_5) ;  /* 0xfffffff400300947 */ /* 0x000fea000383ffff */
[----:B------:R-:W-:Y:S01]  /*0d30*/  LOP3.LUT R2, R12, 0x3, RZ, 0xc0, !PT ;  /* 0x000000030c027812 */ /* 0x000fe200078ec0ff */
[----:B------:R0:W-:Y:S03]  /*0d40*/  STL.64 [R1+0x8], R6 ;  /* 0x0000080601007387 */ /* 0x0001e60000100a00 */
[----:B------:R-:W-:Y:S01]  /*0d50*/  ISETP.NE.U32.AND P0, PT, R2, 0x1, PT ;  /* 0x000000010200780c */ /* 0x000fe20003f05070 */
[----:B------:R0:W-:Y:S03]  /*0d60*/  STL.64 [R1+0x10], R4 ;  /* 0x0000100401007387 */ /* 0x0001e60000100a00 */
[----:B------:R-:W-:Y:S01]  /*0d70*/  ISETP.NE.AND.EX P0, PT, RZ, RZ, PT, P0 ;  /* 0x000000ffff00720c */ /* 0x000fe20003f05300 */
[----:B------:R0:W-:-:S12]  /*0d80*/  STL [R1+0x4], R3 ;  /* 0x0000040301007387 */ /* 0x0001d80000100800 */
[----:B0-----:R-:W-:Y:S05]  /*0d90*/  @!P0 BRA `(.L_x_3) ;  /* 0x0000001400f08947 */ /* 0x001fea0003800000 */
[----:B------:R-:W-:Y:S01]  /*0da0*/  UMOV UR4, URZ ;  /* 0x000000ff00047c82 */ /* 0x000fe20008000000 */
[----:B------:R-:W-:Y:S01]  /*0db0*/  CS2R R2, SRZ ;  /* 0x0000000000027805 */ /* 0x000fe2000001ff00 */
[----:B------:R-:W-:Y:S01]  /*0dc0*/  IMAD.MOV.U32 R4, RZ, RZ, RZ ;  /* 0x000000ffff047224 */ /* 0x000fe200078e00ff */
[----:B------:R-:W-:Y:S01]  /*0dd0*/  CS2R R6, SRZ ;  /* 0x0000000000067805 */ /* 0x000fe2000001ff00 */
[----:B------:R-:W-:-:S07]  /*0de0*/  IMAD.U32 R5, RZ, RZ, UR4 ;  /* 0x00000004ff057e24 */ /* 0x000fce000f8e00ff */
.L_x_7:
[----:B------:R-:W-:-:S06]  /*0df0*/  IMAD R13, R2, 0x4, R1 ;  /* 0x00000004020d7824 */ /* 0x000fcc00078e0201 */
[----:B------:R-:W5:Y:S01]  /*0e00*/  LDL R13, [R13+0x4] ;  /* 0x000004000d0d7983 */ /* 0x000f620000100800 */
[----:B------:R-:W-:-:S05]  /*0e10*/  UMOV UR4, URZ ;  /* 0x000000ff00047c82 */ /* 0x000fca0008000000 */
.L_x_6:
        /* <DEDUP_REMOVED lines=180> */
[----:B------:R0:W-:Y:S03]  /*1960*/  STL [R1+0x4], R3 ;  /* 0x0000040301007387 */ /* 0x0001e60000100800 */
[----:B------:R-:W-:Y:S01]  /*1970*/  ISETP.NE.AND.EX P0, PT, RZ, RZ, PT, P0 ;  /* 0x000000ffff00720c */ /* 0x000fe20003f05300 */
[----:B------:R0:W-:-:S12]  /*1980*/  STL.64 [R1+0x10], R4 ;  /* 0x0000100401007387 */ /* 0x0001d80000100a00 */
[----:B0-----:R-:W-:Y:S05]  /*1990*/  @P0 BRA `(.L_x_3) ;  /* 0x0000000800f00947 */ /* 0x001fea0003800000 */
[----:B------:R-:W-:Y:S01]  /*19a0*/  UMOV UR4, URZ ;  /* 0x000000ff00047c82 */ /* 0x000fe20008000000 */
[----:B------:R-:W-:Y:S01]  /*19b0*/  CS2R R2, SRZ ;  /* 0x0000000000027805 */ /* 0x000fe2000001ff00 */
[----:B------:R-:W-:Y:S01]  /*19c0*/  IMAD.MOV.U32 R4, RZ, RZ, RZ ;  /* 0x000000ffff047224 */ /* 0x000fe200078e00ff */
[----:B------:R-:W-:Y:S01]  /*19d0*/  CS2R R6, SRZ ;  /* 0x0000000000067805 */ /* 0x000fe2000001ff00 */
[----:B------:R-:W-:-:S07]  /*19e0*/  IMAD.U32 R5, RZ, RZ, UR4 ;  /* 0x00000004ff057e24 */ /* 0x000fce000f8e00ff */
.L_x_9:
[----:B------:R-:W-:-:S06]  /*19f0*/  IMAD R13, R2, 0x4, R1 ;  /* 0x00000004020d7824 */ /* 0x000fcc00078e0201 */
[----:B------:R-:W5:Y:S01]  /*1a00*/  LDL R13, [R13+0x4] ;  /* 0x000004000d0d7983 */ /* 0x000f620000100800 */
[----:B------:R-:W-:-:S05]  /*1a10*/  UMOV UR4, URZ ;  /* 0x000000ff00047c82 */ /* 0x000fca0008000000 */
.L_x_8:
        /* <DEDUP_REMOVED lines=177> */
[----:B------:R0:W-:Y:S04]  /*2530*/  STL.64 [R1+0x8], R6 ;  /* 0x0000080601007387 */ /* 0x0001e80000100a00 */
[----:B------:R0:W-:Y:S04]  /*2540*/  STL [R1+0x4], R3 ;  /* 0x0000040301007387 */ /* 0x0001e80000100800 */
[----:B------:R0:W-:Y:S02]  /*2550*/  STL.64 [R1+0x10], R4 ;  /* 0x0000100401007387 */ /* 0x0001e40000100a00 */
.L_x_3:
[----:B------:R-:W-:Y:S05]  /*2560*/  BSYNC.RECONVERGENT B1 ;  /* 0x0000000000017941 */ /* 0x000fea0003800200 */
.L_x_2:
[----:B------:R-:W-:Y:S01]  /*2570*/  ISETP.GT.U32.AND P0, PT, R12, 0x3, PT ;  /* 0x000000030c00780c */ /* 0x000fe20003f04070 */
[----:B------:R-:W-:Y:S01]  /*2580*/  VIADD R10, R10, 0x1 ;  /* 0x000000010a0a7836 */ /* 0x000fe20000000000 */
[--C-:B------:R-:W-:Y:S02]  /*2590*/  SHF.R.U64 R12, R12, 0x2, R11.reuse ;  /* 0x000000020c0c7819 */ /* 0x100fe4000000120b */
[----:B------:R-:W-:Y:S02]  /*25a0*/  ISETP.GT.U32.AND.EX P0, PT, R11, RZ, PT, P0 ;  /* 0x000000ff0b00720c */ /* 0x000fe40003f04100 */
[----:B------:R-:W-:-:S11]  /*25b0*/  SHF.R.U32.HI R11, RZ, 0x2, R11 ;  /* 0x00000002ff0b7819 */ /* 0x000fd6000001160b */
[----:B------:R-:W-:Y:S05]  /*25c0*/  @P0 BRA `(.L_x_10) ;  /* 0xffffffd800e00947 */ /* 0x000fea000383ffff */
.L_x_1:
[----:B------:R-:W-:Y:S05]  /*25d0*/  BSYNC.RECONVERGENT B0 ;  /* 0x0000000000007941 */ /* 0x000fea0003800200 */
.L_x_0:
[----:B------:R-:W3:Y:S01]  /*25e0*/  S2R R9, SR_TID.X ;  /* 0x0000000000097919 */ /* 0x000ee20000002100 */
[----:B------:R-:W3:Y:S01]  /*25f0*/  LDCU UR4, c[0x0][0x390] ;  /* 0x00007200ff0477ac */ /* 0x000ee20008000800 */
[----:B------:R-:W-:Y:S01]  /*2600*/  BSSY.RECONVERGENT B0, `(.L_x_11) ;  /* 0x0000018000007945 */ /* 0x000fe20003800200 */
[----:B---3--:R-:W-:-:S13]  /*2610*/  ISETP.GE.AND P0, PT, R9, UR4, PT ;  /* 0x0000000409007c0c */ /* 0x008fda000bf06270 */
[----:B------:R-:W-:Y:S05]  /*2620*/  @P0 BRA `(.L_x_12) ;  /* 0x0000000000540947 */ /* 0x000fea0003800000 */
[----:B------:R-:W3:Y:S01]  /*2630*/  LDC.64 R10, c[0x0][0x380] ;  /* 0x0000e000ff0a7b82 */ /* 0x000ee20000000a00 */
[----:B012---:R-:W-:-:S07]  /*2640*/  IMAD R7, R0, UR4, R9 ;  /* 0x0000000400077c24 */ /* 0x007fce000f8e0209 */
[----:B------:R-:W0:Y:S01]  /*2650*/  LDC R13, c[0x0][0x398] ;  /* 0x0000e600ff0d7b82 */ /* 0x000e220000000800 */
[----:B---3--:R-:W-:-:S05]  /*2660*/  IMAD.WIDE.U32 R10, R7, 0x4, R10 ;  /* 0x00000004070a7825 */ /* 0x008fca00078e000a */
[----:B------:R-:W2:Y:S01]  /*2670*/  LDG.E R2, desc[UR10][R10.64] ;  /* 0x0000000a0a027981 */ /* 0x000ea2000c1e1900 */
[----:B------:R-:W-:Y:S01]  /*2680*/  BSSY.RECONVERGENT B1, `(.L_x_13) ;  /* 0x000000e000017945 */ /* 0x000fe20003800200 */
[----:B0-----:R-:W0:Y:S02]  /*2690*/  MUFU.RCP R4, R13 ;  /* 0x0000000d00047308 */ /* 0x001e240000001000 */
[----:B0-----:R-:W-:-:S04]  /*26a0*/  FFMA R7, R4, -R13, 1 ;  /* 0x3f80000004077423 */ /* 0x001fc8000000080d */
[----:B------:R-:W-:Y:S02]  /*26b0*/  FFMA R7, R4, R7, R4 ;  /* 0x0000000704077223 */ /* 0x000fe40000000004 */
[----:B--2---:R-:W0:Y:S02]  /*26c0*/  FCHK P0, R2, R13 ;  /* 0x0000000d02007302 */ /* 0x004e240000000000 */
[----:B------:R-:W-:-:S04]  /*26d0*/  FFMA R4, R2, R7, RZ ;  /* 0x0000000702047223 */ /* 0x000fc800000000ff */
[----:B------:R-:W-:-:S04]  /*26e0*/  FFMA R6, R4, -R13, R2 ;  /* 0x8000000d04067223 */ /* 0x000fc80000000002 */
[----:B------:R-:W-:Y:S01]  /*26f0*/  FFMA R7, R7, R6, R4 ;  /* 0x0000000607077223 */ /* 0x000fe20000000004 */
[----:B0-----:R-:W-:Y:S06]  /*2700*/  @!P0 BRA `(.L_x_14) ;  /* 0x0000000000148947 */ /* 0x001fec0003800000 */
[----:B------:R-:W0:Y:S01]  /*2710*/  LDCU UR5, c[0x0][0x398] ;  /* 0x00007300ff0577ac */ /* 0x000e220008000800 */
[----:B------:R-:W-:Y:S01]  /*2720*/  MOV R8, 0x2750 ;  /* 0x0000275000087802 */ /* 0x000fe20000000f00 */
[----:B0-----:R-:W-:-:S07]  /*2730*/  IMAD.U32 R7, RZ, RZ, UR5 ;  /* 0x00000005ff077e24 */ /* 0x001fce000f8e00ff */
[----:B------:R-:W-:Y:S05]  /*2740*/  CALL.REL.NOINC `($__internal_0_$__cuda_sm3x_div_rn_noftz_f32_slowpath) ;  /* 0x0000002000e07944 */ /* 0x000fea0003c00000 */
[----:B------:R-:W-:-:S07]  /*2750*/  IMAD.MOV.U32 R7, RZ, RZ, R2 ;  /* 0x000000ffff077224 */ /* 0x000fce00078e0002 */
.L_x_14:
[----:B------:R-:W-:Y:S05]  /*2760*/  BSYNC.RECONVERGENT B1 ;  /* 0x0000000000017941 */ /* 0x000fea0003800200 */
.L_x_13:
[----:B------:R3:W-:Y:S02]  /*2770*/  STG.E desc[UR10][R10.64], R7 ;  /* 0x000000070a007986 */ /* 0x0007e4000c10190a */
.L_x_12:
[----:B------:R-:W-:Y:S05]  /*2780*/  BSYNC.RECONVERGENT B0 ;  /* 0x0000000000007941 */ /* 0x000fea0003800200 */
.L_x_11:
[----:B0-23--:R-:W0:Y:S01]  /*2790*/  LDC R7, c[0x0][0x394] ;  /* 0x0000e500ff077b82 */ /* 0x00de220000000800 */
[----:B------:R-:W2:Y:S01]  /*27a0*/  S2R R15, SR_CgaCtaId ;  /* 0x00000000000f7919 */ /* 0x000ea20000008800 */
[----:B------:R-:W-:Y:S06]  /*27b0*/  BSSY.RECONVERGENT B0, `(.L_x_15) ;  /* 0x000000f000007945 */ /* 0x000fec0003800200 */
[----:B------:R-:W-:Y:S01]  /*27c0*/  BAR.SYNC.DEFER_BLOCKING 0x0 ;  /* 0x0000000000007b1d */ /* 0x000fe20000010000 */
[----:B0-----:R-:W-:-:S13]  /*27d0*/  ISETP.GE.AND P0, PT, R9, R7, PT ;  /* 0x000000070900720c */ /* 0x001fda0003f06270 */
[----:B--2---:R-:W-:Y:S05]  /*27e0*/  @P0 BRA `(.L_x_16) ;  /* 0x00000000002c0947 */ /* 0x004fea0003800000 */
[----:B------:R-:W0:Y:S01]  /*27f0*/  S2UR UR6, SR_CgaCtaId ;  /* 0x00000000000679c3 */ /* 0x000e220000008800 */
[----:B------:R-:W-:Y:S01]  /*2800*/  UMOV UR4, 0x400 ;  /* 0x0000040000047882 */ /* 0x000fe20000000000 */
[----:B------:R-:W-:Y:S01]  /*2810*/  IMAD.MOV.U32 R11, RZ, RZ, -0x800000 ;  /* 0xff800000ff0b7424 */ /* 0x000fe200078e00ff */
[----:B------:R-:W-:Y:S01]  /*2820*/  UIADD3 UR5, UPT, UPT, UR4, 0x1000, URZ ;  /* 0x0000100004057890 */ /* 0x000fe2000fffe0ff */
[----:B------:R-:W-:Y:S01]  /*2830*/  IMAD.MOV.U32 R13, RZ, RZ, -0x1 ;  /* 0xffffffffff0d7424 */ /* 0x000fe200078e00ff */
[----:B0-----:R-:W-:Y:S02]  /*2840*/  ULEA UR4, UR6, UR4, 0x18 ;  /* 0x0000000406047291 */ /* 0x001fe4000f8ec0ff */
[----:B------:R-:W-:-:S04]  /*2850*/  ULEA UR5, UR6, UR5, 0x18 ;  /* 0x0000000506057291 */ /* 0x000fc8000f8ec0ff */
[C---:B------:R-:W-:Y:S02]  /*2860*/  LEA R2, R9.reuse, UR4, 0x2 ;  /* 0x0000000409027c11 */ /* 0x040fe4000f8e10ff */
[----:B------:R-:W-:-:S03]  /*2870*/  LEA R4, R9, UR5, 0x2 ;  /* 0x0000000509047c11 */ /* 0x000fc6000f8e10ff */
[----:B------:R0:W-:Y:S04]  /*2880*/  STS [R2], R11 ;  /* 0x0000000b02007388 */ /* 0x0001e80000000800 */
[----:B------:R0:W-:Y:S02]  /*2890*/  STS [R4], R13 ;  /* 0x0000000d04007388 */ /* 0x0001e40000000800 */
.L_x_16:
[----:B------:R-:W-:Y:S05]  /*28a0*/  BSYNC.RECONVERGENT B0 ;  /* 0x0000000000007941 */ /* 0x000fea0003800200 */
.L_x_15:
[----:B------:R-:W2:Y:S01]  /*28b0*/  LDCU UR4, c[0x0][0x390] ;  /* 0x00007200ff0477ac */ /* 0x000ea20008000800 */
[----:B------:R-:W-:Y:S01]  /*28c0*/  MOV R8, 0x400 ;  /* 0x0000040000087802 */ /* 0x000fe20000000f00 */
[----:B------:R-:W-:Y:S01]  /*28d0*/  BSSY.RECONVERGENT B0, `(.L_x_17) ;  /* 0x000003e000007945 */ /* 0x000fe20003800200 */
[----:B------:R-:W3:Y:S03]  /*28e0*/  LDCU UR5, c[0x0][0x390] ;  /* 0x00007200ff0577ac */ /* 0x000ee60008000800 */
[----:B0-----:R-:W-:-:S05]  /*28f0*/  VIADD R4, R8, 0x1000 ;  /* 0x0000100008047836 */ /* 0x001fca0000000000 */
[----:B------:R-:W-:-:S05]  /*2900*/  LEA R4, R15, R4, 0x18 ;  /* 0x000000040f047211 */ /* 0x000fca00078ec0ff */
[----:B------:R-:W-:Y:S01]  /*2910*/  IMAD R6, R7, 0x4, R4 ;  /* 0x0000000407067824 */ /* 0x000fe200078e0204 */
[----:B--2---:R-:W-:-:S13]  /*2920*/  ISETP.GE.AND P0, PT, R9, UR4, PT ;  /* 0x0000000409007c0c */ /* 0x004fda000bf06270 */
[----:B---3--:R-:W-:Y:S05]  /*2930*/  @P0 BRA `(.L_x_18) ;  /* 0x0000000000dc0947 */ /* 0x008fea0003800000 */
[----:B------:R-:W0:Y:S01]  /*2940*/  LDC R2, c[0x0][0x360] ;  /* 0x0000d800ff027b82 */ /* 0x000e220000000800 */
[----:B------:R-:W-:Y:S02]  /*2950*/  ISETP.GE.AND P0, PT, R7, 0x2, PT ;  /* 0x000000020700780c */ /* 0x000fe40003f06270 */
[----:B------:R-:W-:-:S05]  /*2960*/  LEA R14, R15, R8, 0x18 ;  /* 0x000000080f0e7211 */ /* 0x000fca00078ec0ff */
[----:B------:R-:W-:-:S06]  /*2970*/  IMAD R7, R7, 0x4, R14 ;  /* 0x0000000407077824 */ /* 0x000fcc00078e020e */
[----:B------:R-:W-:Y:S05]  /*2980*/  @!P0 BRA `(.L_x_19) ;  /* 0x0000000000948947 */ /* 0x000fea0003800000 */
[----:B------:R-:W-:-:S07]  /*2990*/  IMAD.MOV.U32 R13, RZ, RZ, R9 ;  /* 0x000000ffff0d7224 */ /* 0x000fce00078e0009 */
.L_x_25:
[----:B------:R-:W2:Y:S01]  /*29a0*/  LDC.64 R10, c[0x0][0x380] ;  /* 0x0000e000ff0a7b82 */ /* 0x000ea20000000a00 */
[----:B------:R-:W1:Y:S01]  /*29b0*/  LDCU UR4, c[0x0][0x390] ;  /* 0x00007200ff0477ac */ /* 0x000e620008000800 */
[----:B------:R-:W3:Y:S01]  /*29c0*/  LDS R8, [R7+-0x4] ;  /* 0xfffffc0007087984 */ /* 0x000ee20000000800 */
[----:B-1----:R-:W-:-:S04]  /*29d0*/  IMAD R15, R0, UR4, R13 ;  /* 0x00000004000f7c24 */ /* 0x002fc8000f8e020d */
[----:B--2---:R-:W-:-:S05]  /*29e0*/  IMAD.WIDE R10, R15, 0x4, R10 ;  /* 0x000000040f0a7825 */ /* 0x004fca00078e020a */
[----:B------:R-:W3:Y:S01]  /*29f0*/  LDG.E R19, desc[UR10][R10.64] ;  /* 0x0000000a0a137981 */ /* 0x000ee2000c1e1900 */
[----:B------:R-:W-:Y:S01]  /*2a00*/  BSSY.RECONVERGENT B1, `(.L_x_20) ;  /* 0x0000018000017945 */ /* 0x000fe20003800200 */
[----:B---3--:R-:W-:-:S13]  /*2a10*/  FSETP.GT.AND P0, PT, R19, R8, PT ;  /* 0x000000081300720b */ /* 0x008fda0003f04000 */
[----:B------:R-:W-:Y:S05]  /*2a20*/  @!P0 BRA `(.L_x_21) ;  /* 0x0000000000548947 */ /* 0x000fea0003800000 */
[----:B------:R-:W1:Y:S01]  /*2a30*/  LDCU UR4, c[0x0][0x394] ;  /* 0x00007280ff0477ac */ /* 0x000e620008000800 */
[----:B------:R-:W-:Y:S01]  /*2a40*/  BSSY.RECONVERGENT B2, `(.L_x_22) ;  /* 0x000000f000027945 */ /* 0x000fe20003800200 */
[----:B-1----:R-:W-:-:S07]  /*2a50*/  IMAD.U32 R11, RZ, RZ, UR4 ;  /* 0x00000004ff0b7e24 */ /* 0x002fce000f8e00ff */
.L_x_24:
[C---:B------:R-:W-:Y:S02]  /*2a60*/  IMAD R10, R11.reuse, 0x4, R14 ;  /* 0x000000040b0a7824 */ /* 0x040fe400078e020e */
[----:B------:R-:W-:-:S03]  /*2a70*/  VIADD R15, R11, 0xffffffff ;  /* 0xffffffff0b0f7836 */ /* 0x000fc60000000000 */
[----:B-1----:R-:W1:Y:S02]  /*2a80*/  LDS R12, [R10+-0x8] ;  /* 0xfffff8000a0c7984 */ /* 0x002e640000000800 */
[----:B-1----:R-:W-:-:S13]  /*2a90*/  FSETP.GT.AND P0, PT, R19, R12, PT ;  /* 0x0000000c1300720b */ /* 0x002fda0003f04000 */
[----:B------:R-:W-:Y:S05]  /*2aa0*/  @!P0 BRA `(.L_x_23) ;  /* 0x0000000000208947 */ /* 0x000fea0003800000 */
[C---:B------:R-:W-:Y:S01]  /*2ab0*/  IMAD R8, R11.reuse, 0x4, R4 ;  /* 0x000000040b087824 */ /* 0x040fe200078e0204 */
[----:B------:R-:W-:Y:S01]  /*2ac0*/  STS [R10+-0x4], R12 ;  /* 0xfffffc0c0a007388 */ /* 0x000fe20000000800 */
[----:B------:R-:W-:Y:S01]  /*2ad0*/  ISETP.GT.AND P0, PT, R11, 0x2, PT ;  /* 0x000000020b00780c */ /* 0x000fe20003f04270 */
[----:B------:R-:W-:Y:S02]  /*2ae0*/  IMAD.MOV.U32 R11, RZ, RZ, R15 ;  /* 0x000000ffff0b7224 */ /* 0x000fe400078e000f */
[----:B------:R-:W1:Y:S04]  /*2af0*/  LDS R17, [R8+-0x8] ;  /* 0xfffff80008117984 */ /* 0x000e680000000800 */
[----:B-1----:R1:W-:Y:S06]  /*2b00*/  STS [R8+-0x4], R17 ;  /* 0xfffffc1108007388 */ /* 0x0023ec0000000800 */
[----:B------:R-:W-:Y:S05]  /*2b10*/  @P0 BRA `(.L_x_24) ;  /* 0xfffffffc00d00947 */ /* 0x000fea000383ffff */
[----:B------:R-:W-:-:S07]  /*2b20*/  IMAD.MOV.U32 R15, RZ, RZ, RZ ;  /* 0x000000ffff0f7224 */ /* 0x000fce00078e00ff */
.L_x_23:
[----:B------:R-:W-:Y:S05]  /*2b30*/  BSYNC.RECONVERGENT B2 ;  /* 0x0000000000027941 */ /* 0x000fea0003800200 */
.L_x_22:
[C---:B-1----:R-:W-:Y:S02]  /*2b40*/  IMAD R8, R15.reuse, 0x4, R14 ;  /* 0x000000040f087824 */ /* 0x042fe400078e020e */
[----:B------:R-:W-:-:S03]  /*2b50*/  IMAD R10, R15, 0x4, R4 ;  /* 0x000000040f0a7824 */ /* 0x000fc600078e0204 */
[----:B------:R1:W-:Y:S04]  /*2b60*/  STS [R8], R19 ;  /* 0x0000001308007388 */ /* 0x0003e80000000800 */
[----:B------:R1:W-:Y:S02]  /*2b70*/  STS [R10], R13 ;  /* 0x0000000d0a007388 */ /* 0x0003e40000000800 */
.L_x_21:
[----:B------:R-:W-:Y:S05]  /*2b80*/  BSYNC.RECONVERGENT B1 ;  /* 0x0000000000017941 */ /* 0x000fea0003800200 */
.L_x_20:
[----:B------:R-:W2:Y:S01]  /*2b90*/  LDCU UR4, c[0x0][0x390] ;  /* 0x00007200ff0477ac */ /* 0x000ea20008000800 */
[----:B01----:R-:W-:-:S05]  /*2ba0*/  IMAD.IADD R13, R2, 0x1, R13 ;  /* 0x00000001020d7824 */ /* 0x003fca00078e020d */
[----:B--2---:R-:W-:-:S13]  /*2bb0*/  ISETP.GE.AND P0, PT, R13, UR4, PT ;  /* 0x000000040d007c0c */ /* 0x004fda000bf06270 */
[----:B------:R-:W-:Y:S05]  /*2bc0*/  @!P0 BRA `(.L_x_25) ;  /* 0xfffffffc00748947 */ /* 0x000fea000383ffff */
[----:B------:R-:W-:Y:S05]  /*2bd0*/  BRA `(.L_x_18) ;  /* 0x0000000000347947 */ /* 0x000fea0003800000 */
.L_x_19:
[----:B------:R2:W3:Y:S01]  /*2be0*/  LDS R8, [R7+-0x4] ;  /* 0xfffffc0007087984 */ /* 0x0004e20000000800 */
[----:B------:R-:W4:Y:S01]  /*2bf0*/  LDC.64 R12, c[0x0][0x380] ;  /* 0x0000e000ff0c7b82 */ /* 0x000f220000000a00 */
[----:B------:R-:W-:-:S07]  /*2c00*/  IMAD.MOV.U32 R15, RZ, RZ, R9 ;  /* 0x000000ffff0f7224 */ /* 0x000fce00078e0009 */
.L_x_26:
[----:B-1----:R-:W-:-:S04]  /*2c10*/  IMAD R11, R0, UR5, R15 ;  /* 0x00000005000b7c24 */ /* 0x002fc8000f8e020f */
[----:B----4-:R-:W-:-:S06]  /*2c20*/  IMAD.WIDE R10, R11, 0x4, R12 ;  /* 0x000000040b0a7825 */ /* 0x010fcc00078e020c */
[----:B------:R-:W3:Y:S02]  /*2c30*/  LDG.E R10, desc[UR10][R10.64] ;  /* 0x0000000a0a0a7981 */ /* 0x000ee4000c1e1900 */
[----:B---3--:R-:W-:-:S13]  /*2c40*/  FSETP.GT.AND P0, PT, R10, R8, PT ;  /* 0x000000080a00720b */ /* 0x008fda0003f04000 */
[----:B------:R-:W-:Y:S01]  /*2c50*/  @P0 STS [R7+-0x4], R10 ;  /* 0xfffffc0a07000388 */ /* 0x000fe20000000800 */
[----:B------:R-:W-:-:S03]  /*2c60*/  @P0 IMAD.MOV.U32 R8, RZ, RZ, R10 ;  /* 0x000000ffff080224 */ /* 0x000fc600078e000a */
[----:B------:R0:W-:Y:S02]  /*2c70*/  @P0 STS [R6+-0x4], R15 ;  /* 0xfffffc0f06000388 */ /* 0x0001e40000000800 */
[----:B0-----:R-:W-:-:S05]  /*2c80*/  IMAD.IADD R15, R2, 0x1, R15 ;  /* 0x00000001020f7824 */ /* 0x001fca00078e020f */
[----:B------:R-:W-:-:S13]  /*2c90*/  ISETP.GE.AND P1, PT, R15, UR5, PT ;  /* 0x000000050f007c0c */ /* 0x000fda000bf26270 */
[----:B------:R-:W-:Y:S05]  /*2ca0*/  @!P1 BRA `(.L_x_26) ;  /* 0xfffffffc00d89947 */ /* 0x000fea000383ffff */
.L_x_18:
[----:B------:R-:W-:Y:S05]  /*2cb0*/  BSYNC.RECONVERGENT B0 ;  /* 0x0000000000007941 */ /* 0x000fea0003800200 */
.L_x_17:
[----:B------:R-:W-:Y:S01]  /*2cc0*/  BAR.SYNC.DEFER_BLOCKING 0x0 ;  /* 0x0000000000007b1d */ /* 0x000fe20000010000 */
[----:B------:R-:W-:-:S13]  /*2cd0*/  ISETP.NE.AND P0, PT, R9, RZ, PT ;  /* 0x000000ff0900720c */ /* 0x000fda0003f05270 */
[----:B------:R-:W-:Y:S05]  /*2ce0*/  @P0 EXIT ;  /* 0x000000000000094d */ /* 0x000fea0003800000 */
[----:B------:R-:W0:Y:S01]  /*2cf0*/  S2UR UR5, SR_CgaCtaId ;  /* 0x00000000000579c3 */ /* 0x000e220000008800 */
[----:B------:R-:W-:Y:S01]  /*2d00*/  UMOV UR4, 0x400 ;  /* 0x0000040000047882 */ /* 0x000fe20000000000 */
[----:B------:R-:W3:Y:S02]  /*2d10*/  LDCU UR8, c[0x0][0x394] ;  /* 0x00007280ff0877ac */ /* 0x000ee40008000800 */
[----:B---3--:R-:W-:Y:S02]  /*2d20*/  UISETP.GE.AND UP0, UPT, UR8, 0x2, UPT ;  /* 0x000000020800788c */ /* 0x008fe4000bf06270 */
[----:B0-----:R-:W-:-:S09]  /*2d30*/  ULEA UR7, UR5, UR4, 0x18 ;  /* 0x0000000405077291 */ /* 0x001fd2000f8ec0ff */
[----:B------:R-:W0:Y:S01]  /*2d40*/  LDS R2, [UR7] ;  /* 0x00000007ff027984 */ /* 0x000e220008000800 */
[----:B------:R-:W-:Y:S05]  /*2d50*/  BRA.U !UP0, `(.L_x_27) ;  /* 0x00000005081c7547 */ /* 0x000fea000b800000 */
[----:B------:R-:W-:Y:S02]  /*2d60*/  UIADD3 UR4, UPT, UPT, UR8, -0x2, URZ ;  /* 0xfffffffe08047890 */ /* 0x000fe4000fffe0ff */
[----:B------:R-:W-:Y:S02]  /*2d70*/  UIADD3 UR5, UPT, UPT, UR8, -0x1, URZ ;  /* 0xffffffff08057890 */ /* 0x000fe4000fffe0ff */
[----:B------:R-:W-:Y:S02]  /*2d80*/  UISETP.GE.U32.AND UP0, UPT, UR4, 0xf, UPT ;  /* 0x0000000f0400788c */ /* 0x000fe4000bf06070 */
[----:B------:R-:W-:Y:S01]  /*2d90*/  ULOP3.LUT UR9, UR5, 0xf, URZ, 0xc0, !UPT ;  /* 0x0000000f05097892 */ /* 0x000fe2000f8ec0ff */
[----:B------:R-:W-:-:S06]  /*2da0*/  UMOV UR4, 0x1 ;  /* 0x0000000100047882 */ /* 0x000fcc0000000000 */
[----:B------:R-:W-:Y:S05]  /*2db0*/  BRA.U !UP0, `(.L_x_28) ;  /* 0x00000001085c7547 */ /* 0x000fea000b800000 */
[----:B------:R-:W-:Y:S02]  /*2dc0*/  ULOP3.LUT UR4, UR5, 0xfffffff0, URZ, 0xc0, !UPT ;  /* 0xfffffff005047892 */ /* 0x000fe4000f8ec0ff */
[----:B------:R-:W-:Y:S02]  /*2dd0*/  UIADD3 UR12, UPT, UPT, UR7, 0x20, URZ ;  /* 0x00000020070c7890 */ /* 0x000fe4000fffe0ff */
[----:B------:R-:W-:-:S03]  /*2de0*/  UIADD3 UR6, UPT, UPT, -UR4, URZ, URZ ;  /* 0x000000ff04067290 */ /* 0x000fc6000fffe1ff */
[----:B------:R-:W-:-:S09]  /*2df0*/  UMOV UR4, URZ ;  /* 0x000000ff00047c82 */ /* 0x000fd20008000000 */
.L_x_29:
[----:B------:R-:W0:Y:S01]  /*2e00*/  LDS.128 R8, [UR12+-0x20] ;  /* 0xffffe00cff087984 */ /* 0x000e220008000c00 */
[----:B------:R-:W-:Y:S02]  /*2e10*/  UIADD3 UR6, UPT, UPT, UR6, 0x10, URZ ;  /* 0x0000001006067890 */ /* 0x000fe4000fffe0ff */
[----:B------:R-:W-:Y:S01]  /*2e20*/  UIADD3 UR4, UPT, UPT, UR4, 0x10, URZ ;  /* 0x0000001004047890 */ /* 0x000fe2000fffe0ff */
[----:B------:R-:W3:Y:S01]  /*2e30*/  LDS.128 R12, [UR12+-0x10] ;  /* 0xfffff00cff0c7984 */ /* 0x000ee20008000c00 */
[----:B------:R-:W-:-:S03]  /*2e40*/  UISETP.NE.AND UP0, UPT, UR6, URZ, UPT ;  /* 0x000000ff0600728c */ /* 0x000fc6000bf05270 */
[----:B------:R-:W4:Y:S04]  /*2e50*/  LDS.128 R16, [UR12] ;  /* 0x0000000cff107984 */ /* 0x000f280008000c00 */
[----:B------:R-:W5:Y:S04]  /*2e60*/  LDS.128 R20, [UR12+0x10] ;  /* 0x0000100cff147984 */ /* 0x000f680008000c00 */
[----:B--2---:R-:W2:Y:S01]  /*2e70*/  LDS R7, [UR12+0x20] ;  /* 0x0000200cff077984 */ /* 0x004ea20008000800 */
[----:B------:R-:W-:Y:S01]  /*2e80*/  UIADD3 UR12, UPT, UPT, UR12, 0x40, URZ ;  /* 0x000000400c0c7890 */ /* 0x000fe2000fffe0ff */
[----:B0-----:R-:W-:-:S04]  /*2e90*/  FMNMX3 R9, R2, R9, R10, !PT ;  /* 0x0000000902097276 */ /* 0x001fc8000780000a */
[----:B---3--:R-:W-:-:S04]  /*2ea0*/  FMNMX3 R9, R9, R11, R12, !PT ;  /* 0x0000000b09097276 */ /* 0x008fc8000780000c */
[----:B------:R-:W-:-:S04]  /*2eb0*/  FMNMX3 R9, R9, R13, R14, !PT ;  /* 0x0000000d09097276 */ /* 0x000fc8000780000e */
[----:B----4-:R-:W-:-:S04]  /*2ec0*/  FMNMX3 R9, R9, R15, R16, !PT ;  /* 0x0000000f09097276 */ /* 0x010fc80007800010 */
[----:B------:R-:W-:-:S04]  /*2ed0*/  FMNMX3 R9, R9, R17, R18, !PT ;  /* 0x0000001109097276 */ /* 0x000fc80007800012 */
[----:B-----5:R-:W-:-:S04]  /*2ee0*/  FMNMX3 R9, R9, R19, R20, !PT ;  /* 0x0000001309097276 */ /* 0x020fc80007800014 */
[----:B------:R-:W-:-:S04]  /*2ef0*/  FMNMX3 R22, R9, R21, R22, !PT ;  /* 0x0000001509167276 */ /* 0x000fc80007800016 */
[----:B--2---:R-:W-:Y:S01]  /*2f00*/  FMNMX3 R2, R22, R23, R7, !PT ;  /* 0x0000001716027276 */ /* 0x004fe20007800007 */
[----:B------:R-:W-:Y:S06]  /*2f10*/  BRA.U UP0, `(.L_x_29) ;  /* 0xfffffffd00b87547 */ /* 0x000fec000b83ffff */
[----:B------:R-:W-:-:S12]  /*2f20*/  UIADD3 UR4, UPT, UPT, UR4, 0x1, URZ ;  /* 0x0000000104047890 */ /* 0x000fd8000fffe0ff */
.L_x_28:
[----:B------:R-:W-:-:S09]  /*2f30*/  UISETP.NE.AND UP0, UPT, UR9, URZ, UPT ;  /* 0x000000ff0900728c */ /* 0x000fd2000bf05270 */
[----:B------:R-:W-:Y:S05]  /*2f40*/  BRA.U !UP0, `(.L_x_27) ;  /* 0x0000000108a07547 */ /* 0x000fea000b800000 */
[----:B------:R-:W-:Y:S02]  /*2f50*/  UISETP.GE.U32.AND UP0, UPT, UR9, 0x8, UPT ;  /* 0x000000080900788c */ /* 0x000fe4000bf06070 */
[----:B------:R-:W-:-:S04]  /*2f60*/  ULOP3.LUT UR6, UR5, 0x7, URZ, 0xc0, !UPT ;  /* 0x0000000705067892 */ /* 0x000fc8000f8ec0ff */
[----:B------:R-:W-:-:S03]  /*2f70*/  UISETP.NE.AND UP1, UPT, UR6, URZ, UPT ;  /* 0x000000ff0600728c */ /* 0x000fc6000bf25270 */
[----:B------:R-:W-:Y:S08]  /*2f80*/  BRA.U !UP0, `(.L_x_30) ;  /* 0x0000000108387547 */ /* 0x000ff0000b800000 */
[----:B------:R-:W-:Y:S02]  /*2f90*/  ULEA UR9, UR4, UR7, 0x2 ;  /* 0x0000000704097291 */ /* 0x000fe4000f8e10ff */
[----:B------:R-:W-:-:S07]  /*2fa0*/  UIADD3 UR4, UPT, UPT, UR4, 0x8, URZ ;  /* 0x0000000804047890 */ /* 0x000fce000fffe0ff */
[----:B--2---:R-:W-:Y:S04]  /*2fb0*/  LDS R7, [UR9] ;  /* 0x00000009ff077984 */ /* 0x004fe80008000800 */
[----:B------:R-:W0:Y:S04]  /*2fc0*/  LDS R8, [UR9+0x4] ;  /* 0x00000409ff087984 */ /* 0x000e280008000800 */
[----:B------:R-:W-:Y:S04]  /*2fd0*/  LDS R10, [UR9+0x8] ;  /* 0x00000809ff0a7984 */ /* 0x000fe80008000800 */
[----:B------:R-:W2:Y:S04]  /*2fe0*/  LDS R9, [UR9+0xc] ;  /* 0x00000c09ff097984 */ /* 0x000ea80008000800 */
[----:B------:R-:W-:Y:S04]  /*2ff0*/  LDS R12, [UR9+0x10] ;  /* 0x00001009ff0c7984 */ /* 0x000fe80008000800 */
[----:B------:R-:W3:Y:S04]  /*3000*/  LDS R11, [UR9+0x14] ;  /* 0x00001409ff0b7984 */ /* 0x000ee80008000800 */
[----:B------:R-:W-:Y:S04]  /*3010*/  LDS R14, [UR9+0x18] ;  /* 0x00001809ff0e7984 */ /* 0x000fe80008000800 */
[----:B------:R-:W4:Y:S01]  /*3020*/  LDS R13, [UR9+0x1c] ;  /* 0x00001c09ff0d7984 */ /* 0x000f220008000800 */
[----:B0-----:R-:W-:-:S04]  /*3030*/  FMNMX3 R7, R2, R7, R8, !PT ;  /* 0x0000000702077276 */ /* 0x001fc80007800008 */
[----:B--2---:R-:W-:-:S04]  /*3040*/  FMNMX3 R7, R7, R10, R9, !PT ;  /* 0x0000000a07077276 */ /* 0x004fc80007800009 */
[----:B---3--:R-:W-:-:S04]  /*3050*/  FMNMX3 R7, R7, R12, R11, !PT ;  /* 0x0000000c07077276 */ /* 0x008fc8000780000b */
[----:B----4-:R-:W-:-:S07]  /*3060*/  FMNMX3 R2, R7, R14, R13, !PT ;  /* 0x0000000e07027276 */ /* 0x010fce000780000d */
.L_x_30:
        /* <DEDUP_REMOVED lines=10> */
[----:B------:R-:W2:Y:S01]  /*3110*/  LDS R10, [UR6+0xc] ;  /* 0x00000c06ff0a7984 */ /* 0x000ea20008000800 */
[----:B0-----:R-:W-:-:S04]  /*3120*/  FMNMX3 R2, R2, R7, R8, !PT ;  /* 0x0000000702027276 */ /* 0x001fc80007800008 */
[----:B--2---:R-:W-:-:S07]  /*3130*/  FMNMX3 R2, R2, R9, R10, !PT ;  /* 0x0000000902027276 */ /* 0x004fce000780000a */
.L_x_31:
[----:B------:R-:W-:Y:S05]  /*3140*/  BRA.U !UP1, `(.L_x_27) ;  /* 0x0000000109207547 */ /* 0x000fea000b800000 */
[----:B------:R-:W-:Y:S02]  /*3150*/  ULEA UR4, UR4, UR7, 0x2 ;  /* 0x0000000704047291 */ /* 0x000fe4000f8e10ff */
[----:B------:R-:W-:-:S12]  /*3160*/  UIADD3 UR5, UPT, UPT, -UR5, URZ, URZ ;  /* 0x000000ff05057290 */ /* 0x000fd8000fffe1ff */
.L_x_32:
[----:B--2---:R-:W0:Y:S01]  /*3170*/  LDS R7, [UR4] ;  /* 0x00000004ff077984 */ /* 0x004e220008000800 */
[----:B------:R-:W-:Y:S02]  /*3180*/  UIADD3 UR5, UPT, UPT, UR5, 0x1, URZ ;  /* 0x0000000105057890 */ /* 0x000fe4000fffe0ff */
[----:B------:R-:W-:Y:S02]  /*3190*/  UIADD3 UR4, UPT, UPT, UR4, 0x4, URZ ;  /* 0x0000000404047890 */ /* 0x000fe4000fffe0ff */
[----:B------:R-:W-:Y:S01]  /*31a0*/  UISETP.NE.AND UP0, UPT, UR5, URZ, UPT ;  /* 0x000000ff0500728c */ /* 0x000fe2000bf05270 */
[----:B0-----:R-:W-:-:S08]  /*31b0*/  FMNMX R2, R7, R2, !PT ;  /* 0x0000000207027209 */ /* 0x001fd00007800000 */
[----:B------:R-:W-:Y:S05]  /*31c0*/  BRA.U UP0, `(.L_x_32) ;  /* 0xfffffffd00e87547 */ /* 0x000fea000b83ffff */
.L_x_27:
[----:B------:R-:W-:Y:S01]  /*31d0*/  UISETP.GE.AND UP0, UPT, UR8, 0x1, UPT ;  /* 0x000000010800788c */ /* 0x000fe2000bf06270 */
[----:B--2---:R-:W-:-:S08]  /*31e0*/  IMAD.MOV.U32 R7, RZ, RZ, RZ ;  /* 0x000000ffff077224 */ /* 0x004fd000078e00ff */
[----:B------:R-:W-:Y:S05]  /*31f0*/  BRA.U !UP0, `(.L_x_33) ;  /* 0x0000000508c47547 */ /* 0x000fea000b800000 */
[----:B------:R-:W-:Y:S01]  /*3200*/  UISETP.GE.U32.AND UP2, UPT, UR8, 0x4, UPT ;  /* 0x000000040800788c */ /* 0x000fe2000bf46070 */
[----:B------:R-:W-:Y:S01]  /*3210*/  IMAD.MOV.U32 R7, RZ, RZ, RZ ;  /* 0x000000ffff077224 */ /* 0x000fe200078e00ff */
[----:B------:R-:W-:Y:S01]  /*3220*/  ULOP3.LUT UR5, UR8, 0x3, URZ, 0xc0, !UPT ;  /* 0x0000000308057892 */ /* 0x000fe2000f8ec0ff */
[----:B------:R-:W-:-:S03]  /*3230*/  UMOV UR4, URZ ;  /* 0x000000ff00047c82 */ /* 0x000fc60008000000 */
[----:B------:R-:W-:-:S03]  /*3240*/  UISETP.NE.AND UP1, UPT, UR5, URZ, UPT ;  /* 0x000000ff0500728c */ /* 0x000fc6000bf25270 */
[----:B------:R-:W-:Y:S08]  /*3250*/  BRA.U !UP2, `(.L_x_34) ;  /* 0x000000010ae87547 */ /* 0x000ff0000b800000 */
[----:B------:R-:W-:Y:S01]  /*3260*/  ULOP3.LUT UR4, UR8, 0x7ffffffc, URZ, 0xc0, !UPT ;  /* 0x7ffffffc08047892 */ /* 0x000fe2000f8ec0ff */
[----:B------:R-:W-:Y:S01]  /*3270*/  IMAD.MOV.U32 R7, RZ, RZ, RZ ;  /* 0x000000ffff077224 */ /* 0x000fe200078e00ff */
[----:B------:R-:W-:Y:S02]  /*3280*/  UIADD3 UR6, UPT, UPT, UR7, 0x8, URZ ;  /* 0x0000000807067890 */ /* 0x000fe4000fffe0ff */
[----:B------:R-:W-:-:S12]  /*3290*/  UIADD3 UR9, UPT, UPT, -UR4, URZ, URZ ;  /* 0x000000ff04097290 */ /* 0x000fd8000fffe1ff */
.L_x_35:
[----:B------:R-:W0:Y:S01]  /*32a0*/  LDS R9, [UR6+-0x8] ;  /* 0xfffff806ff097984 */ /* 0x000e220008000800 */
[----:B------:R-:W-:Y:S01]  /*32b0*/  IMAD.MOV.U32 R18, RZ, RZ, 0x3bbb989d ;  /* 0x3bbb989dff127424 */ /* 0x000fe200078e00ff */
[----:B------:R-:W-:Y:S01]  /*32c0*/  UIADD3 UR9, UPT, UPT, UR9, 0x4, URZ ;  /* 0x0000000409097890 */ /* 0x000fe2000fffe0ff */
[----:B------:R-:W-:Y:S01]  /*32d0*/  IMAD.MOV.U32 R14, RZ, RZ, 0x437c0000 ;  /* 0x437c0000ff0e7424 */ /* 0x000fe200078e00ff */
[----:B------:R-:W2:Y:S02]  /*32e0*/  LDS R15, [UR6+-0x4] ;  /* 0xfffffc06ff0f7984 */ /* 0x000ea40008000800 */
[----:B------:R-:W-:Y:S02]  /*32f0*/  UISETP.NE.AND UP2, UPT, UR9, URZ, UPT ;  /* 0x000000ff0900728c */ /* 0x000fe4000bf45270 */
[----:B------:R-:W3:Y:S04]  /*3300*/  LDS R13, [UR6] ;  /* 0x00000006ff0d7984 */ /* 0x000ee80008000800 */
[----:B----4-:R-:W4:Y:S01]  /*3310*/  LDS R19, [UR6+0x4] ;  /* 0x00000406ff137984 */ /* 0x010f220008000800 */
[----:B0-----:R-:W-:-:S04]  /*3320*/  FADD R11, R9, -R2 ;  /* 0x80000002090b7221 */ /* 0x001fc80000000000 */
[----:B------:R-:W-:Y:S01]  /*3330*/  FFMA.SAT R9, R11, R18, 0.5 ;  /* 0x3f0000000b097423 */ /* 0x000fe20000002012 */
[----:B--2---:R-:W-:-:S03]  /*3340*/  FADD R15, -R2, R15 ;  /* 0x0000000f020f7221 */ /* 0x004fc60000000100 */
[----:B------:R-:W-:Y:S01]  /*3350*/  FFMA.RM R8, R9, R14, 12582913 ;  /* 0x4b40000109087423 */ /* 0x000fe2000000400e */
[----:B------:R-:W-:Y:S01]  /*3360*/  FFMA.SAT R9, R15, R18, 0.5 ;  /* 0x3f0000000f097423 */ /* 0x000fe20000002012 */
[----:B---3--:R-:W-:Y:S02]  /*3370*/  FADD R10, R13, -R2 ;  /* 0x800000020d0a7221 */ /* 0x008fe40000000000 */
[----:B------:R-:W-:Y:S01]  /*3380*/  FADD R12, R8, -12583039 ;  /* 0xcb40007f080c7421 */ /* 0x000fe20000000000 */
[----:B------:R-:W-:Y:S01]  /*3390*/  FFMA.RM R9, R9, R14, 12582913 ;  /* 0x4b40000109097423 */ /* 0x000fe2000000400e */
[----:B----4-:R-:W-:Y:S01]  /*33a0*/  FADD R13, -R2, R19 ;  /* 0x00000013020d7221 */ /* 0x010fe20000000100 */
[-C--:B------:R-:W-:Y:S01]  /*33b0*/  FFMA.SAT R17, R10, R18.reuse, 0.5 ;  /* 0x3f0000000a117423 */ /* 0x080fe20000002012 */
[----:B------:R-:W-:Y:S01]  /*33c0*/  FFMA R12, R11, 1.4426950216293334961, -R12 ;  /* 0x3fb8aa3b0b0c7823 */ /* 0x000fe2000000080c */
[----:B------:R-:W-:Y:S01]  /*33d0*/  FADD R16, R9, -12583039 ;  /* 0xcb40007f09107421 */ /* 0x000fe20000000000 */
[----:B------:R-:W-:Y:S01]  /*33e0*/  FFMA.SAT R19, R13, R18, 0.5 ;  /* 0x3f0000000d137423 */ /* 0x000fe20000002012 */
[----:B------:R-:W-:-:S02]  /*33f0*/  IMAD.SHL.U32 R9, R9, 0x800000, RZ ;  /* 0x0080000009097824 */ /* 0x000fc400078e00ff */
[----:B------:R-:W-:Y:S01]  /*3400*/  FFMA R12, R11, 1.925963033500011079e-08, R12 ;  /* 0x32a570600b0c7823 */ /* 0x000fe2000000000c */
[-C--:B------:R-:W-:Y:S01]  /*3410*/  FFMA.RM R11, R17, R14.reuse, 12582913 ;  /* 0x4b400001110b7423 */ /* 0x080fe2000000400e */
[----:B------:R-:W-:Y:S01]  /*3420*/  FFMA R16, R15, 1.4426950216293334961, -R16 ;  /* 0x3fb8aa3b0f107823 */ /* 0x000fe20000000810 */
[----:B------:R-:W-:Y:S02]  /*3430*/  FFMA.RM R19, R19, R14, 12582913 ;  /* 0x4b40000113137423 */ /* 0x000fe4000000400e */
[----:B------:R-:W-:Y:S01]  /*3440*/  FADD R17, R11, -12583039 ;  /* 0xcb40007f0b117421 */ /* 0x000fe20000000000 */
[----:B------:R-:W-:Y:S01]  /*3450*/  FFMA R16, R15, 1.925963033500011079e-08, R16 ;  /* 0x32a570600f107823 */ /* 0x000fe20000000010 */
[----:B------:R-:W-:Y:S01]  /*3460*/  FADD R14, R19, -12583039 ;  /* 0xcb40007f130e7421 */ /* 0x000fe20000000000 */
[----:B------:R-:W0:Y:S01]  /*3470*/  MUFU.EX2 R12, R12 ;  /* 0x0000000c000c7308 */ /* 0x000e220000000800 */
[----:B------:R-:W-:Y:S01]  /*3480*/  FFMA R17, R10, 1.4426950216293334961, -R17 ;  /* 0x3fb8aa3b0a117823 */ /* 0x000fe20000000811 */
[----:B------:R-:W-:-:S02]  /*3490*/  IMAD.SHL.U32 R11, R11, 0x800000, RZ ;  /* 0x008000000b0b7824 */ /* 0x000fc400078e00ff */
[----:B------:R-:W-:Y:S01]  /*34a0*/  FFMA R14, R13, 1.4426950216293334961, -R14 ;  /* 0x3fb8aa3b0d0e7823 */ /* 0x000fe2000000080e */
[----:B------:R-:W-:Y:S02]  /*34b0*/  IMAD.SHL.U32 R19, R19, 0x800000, RZ ;  /* 0x0080000013137824 */ /* 0x000fe400078e00ff */
[----:B------:R-:W-:Y:S01]  /*34c0*/  FFMA R17, R10, 1.925963033500011079e-08, R17 ;  /* 0x32a570600a117823 */ /* 0x000fe20000000011 */
[----:B------:R-:W-:Y:S01]  /*34d0*/  FFMA R14, R13, 1.925963033500011079e-08, R14 ;  /* 0x32a570600d0e7823 */ /* 0x000fe2000000000e */
[----:B------:R-:W2:Y:S01]  /*34e0*/  MUFU.EX2 R16, R16 ;  /* 0x0000001000107308 */ /* 0x000ea20000000800 */
[----:B------:R-:W-:-:S07]  /*34f0*/  IMAD.SHL.U32 R13, R8, 0x800000, RZ ;  /* 0x00800000080d7824 */ /* 0x000fce00078e00ff */
[----:B------:R-:W3:Y:S01]  /*3500*/  MUFU.EX2 R10, R17 ;  /* 0x00000011000a7308 */ /* 0x000ee20000000800 */
[----:B0-----:R-:W-:-:S04]  /*3510*/  FMUL R12, R13, R12 ;  /* 0x0000000c0d0c7220 */ /* 0x001fc80000400000 */
[----:B------:R-:W-:Y:S01]  /*3520*/  FADD R7, R12, R7 ;  /* 0x000000070c077221 */ /* 0x000fe20000000000 */
[----:B------:R4:W-:Y:S02]  /*3530*/  STS [UR6+-0x8], R12 ;  /* 0xfffff80cff007988 */ /* 0x0009e40008000806 */
[----:B------:R-:W0:Y:S01]  /*3540*/  MUFU.EX2 R14, R14 ;  /* 0x0000000e000e7308 */ /* 0x000e220000000800 */
[----:B--2---:R-:W-:-:S04]  /*3550*/  FMUL R16, R9, R16 ;  /* 0x0000001009107220 */ /* 0x004fc80000400000 */
[----:B------:R-:W-:Y:S01]  /*3560*/  FADD R7, R7, R16 ;  /* 0x0000001007077221 */ /* 0x000fe20000000000 */
[----:B------:R4:W-:Y:S01]  /*3570*/  STS [UR6+-0x4], R16 ;  /* 0xfffffc10ff007988 */ /* 0x0009e20008000806 */
[----:B---3--:R-:W-:-:S04]  /*3580*/  FMUL R10, R11, R10 ;  /* 0x0000000a0b0a7220 */ /* 0x008fc80000400000 */
[----:B------:R-:W-:Y:S01]  /*3590*/  FADD R7, R7, R10 ;  /* 0x0000000a07077221 */ /* 0x000fe20000000000 */
[----:B------:R4:W-:Y:S01]  /*35a0*/  STS [UR6], R10 ;  /* 0x0000000aff007988 */ /* 0x0009e20008000806 */
[----:B0-----:R-:W-:-:S04]  /*35b0*/  FMUL R8, R19, R14 ;  /* 0x0000000e13087220 */ /* 0x001fc80000400000 */
[----:B------:R-:W-:Y:S01]  /*35c0*/  FADD R7, R7, R8 ;  /* 0x0000000807077221 */ /* 0x000fe20000000000 */
[----:B------:R4:W-:Y:S01]  /*35d0*/  STS [UR6+0x4], R8 ;  /* 0x00000408ff007988 */ /* 0x0009e20008000806 */
[----:B------:R-:W-:Y:S01]  /*35e0*/  UIADD3 UR6, UPT, UPT, UR6, 0x10, URZ ;  /* 0x0000001006067890 */ /* 0x000fe2000fffe0ff */
[----:B------:R-:W-:Y:S11]  /*35f0*/  BRA.U UP2, `(.L_x_35) ;  /* 0xfffffffd02287547 */ /* 0x000ff6000b83ffff */
.L_x_34:
[----:B------:R-:W-:Y:S05]  /*3600*/  BRA.U !UP1, `(.L_x_33) ;  /* 0x0000000109c07547 */ /* 0x000fea000b800000 */
[----:B------:R-:W-:Y:S02]  /*3610*/  UISETP.NE.AND UP1, UPT, UR5, 0x1, UPT ;  /* 0x000000010500788c */ /* 0x000fe4000bf25270 */
[----:B------:R-:W-:-:S04]  /*3620*/  ULOP3.LUT UR6, UR8, 0x1, URZ, 0xc0, !UPT ;  /* 0x0000000108067892 */ /* 0x000fc8000f8ec0ff */
[----:B------:R-:W-:-:S03]  /*3630*/  UISETP.NE.U32.AND UP2, UPT, UR6, 0x1, UPT ;  /* 0x000000010600788c */ /* 0x000fc6000bf45070 */
[----:B------:R-:W-:Y:S08]  /*3640*/  BRA.U !UP1, `(.L_x_36) ;  /* 0x0000000109707547 */ /* 0x000ff0000b800000 */
[----:B------:R-:W-:Y:S01]  /*3650*/  ULEA UR5, UR4, UR7, 0x2 ;  /* 0x0000000704057291 */ /* 0x000fe2000f8e10ff */
[----:B----4-:R-:W-:Y:S01]  /*3660*/  IMAD.MOV.U32 R12, RZ, RZ, 0x3bbb989d ;  /* 0x3bbb989dff0c7424 */ /* 0x010fe200078e00ff */
[----:B------:R-:W-:Y:S01]  /*3670*/  UIADD3 UR4, UPT, UPT, UR4, 0x2, URZ ;  /* 0x0000000204047890 */ /* 0x000fe2000fffe0ff */
[----:B------:R-:W-:-:S06]  /*3680*/  IMAD.MOV.U32 R13, RZ, RZ, 0x437c0000 ;  /* 0x437c0000ff0d7424 */ /* 0x000fcc00078e00ff */
[----:B------:R-:W0:Y:S04]  /*3690*/  LDS R9, [UR5] ;  /* 0x00000005ff097984 */ /* 0x000e280008000800 */
[----:B------:R-:W2:Y:S01]  /*36a0*/  LDS R11, [UR5+0x4] ;  /* 0x00000405ff0b7984 */ /* 0x000ea20008000800 */
[----:B0-----:R-:W-:Y:S01]  /*36b0*/  FADD R9, R9, -R2 ;  /* 0x8000000209097221 */ /* 0x001fe20000000000 */
[----:B--2---:R-:W-:-:S03]  /*36c0*/  FADD R11, -R2, R11 ;  /* 0x0000000b020b7221 */ /* 0x004fc60000000100 */
[-C--:B------:R-:W-:Y:S01]  /*36d0*/  FFMA.SAT R8, R9, R12.reuse, 0.5 ;  /* 0x3f00000009087423 */ /* 0x080fe2000000200c */
[----:B------:R-:W-:-:S03]  /*36e0*/  FFMA.SAT R12, R11, R12, 0.5 ;  /* 0x3f0000000b0c7423 */ /* 0x000fc6000000200c */
[-C--:B------:R-:W-:Y:S01]  /*36f0*/  FFMA.RM R8, R8, R13.reuse, 12582913 ;  /* 0x4b40000108087423 */ /* 0x080fe2000000400d */
[----:B------:R-:W-:-:S03]  /*3700*/  FFMA.RM R12, R12, R13, 12582913 ;  /* 0x4b4000010c0c7423 */ /* 0x000fc6000000400d */
[C---:B------:R-:W-:Y:S01]  /*3710*/  FADD R10, R8.reuse, -12583039 ;  /* 0xcb40007f080a7421 */ /* 0x040fe20000000000 */
[----:B------:R-:W-:Y:S02]  /*3720*/  IMAD.SHL.U32 R8, R8, 0x800000, RZ ;  /* 0x0080000008087824 */ /* 0x000fe400078e00ff */
[C---:B------:R-:W-:Y:S01]  /*3730*/  FADD R14, R12.reuse, -12583039 ;  /* 0xcb40007f0c0e7421 */ /* 0x040fe20000000000 */
[----:B------:R-:W-:Y:S01]  /*3740*/  FFMA R10, R9, 1.4426950216293334961, -R10 ;  /* 0x3fb8aa3b090a7823 */ /* 0x000fe2000000080a */
[----:B------:R-:W-:Y:S02]  /*3750*/  IMAD.SHL.U32 R12, R12, 0x800000, RZ ;  /* 0x008000000c0c7824 */ /* 0x000fe400078e00ff */
[----:B------:R-:W-:Y:S01]  /*3760*/  FFMA R14, R11, 1.4426950216293334961, -R14 ;  /* 0x3fb8aa3b0b0e7823 */ /* 0x000fe2000000080e */
[----:B------:R-:W-:-:S03]  /*3770*/  FFMA R10, R9, 1.925963033500011079e-08, R10 ;  /* 0x32a57060090a7823 */ /* 0x000fc6000000000a */
[----:B------:R-:W-:Y:S01]  /*3780*/  FFMA R14, R11, 1.925963033500011079e-08, R14 ;  /* 0x32a570600b0e7823 */ /* 0x000fe2000000000e */
[----:B------:R-:W0:Y:S08]  /*3790*/  MUFU.EX2 R9, R10 ;  /* 0x0000000a00097308 */ /* 0x000e300000000800 */
[----:B------:R-:W2:Y:S01]  /*37a0*/  MUFU.EX2 R11, R14 ;  /* 0x0000000e000b7308 */ /* 0x000ea20000000800 */
[----:B0-----:R-:W-:-:S04]  /*37b0*/  FMUL R8, R8, R9 ;  /* 0x0000000908087220 */ /* 0x001fc80000400000 */
[----:B------:R-:W-:Y:S01]  /*37c0*/  FADD R7, R7, R8 ;  /* 0x0000000807077221 */ /* 0x000fe20000000000 */
[----:B------:R3:W-:Y:S01]  /*37d0*/  STS [UR5], R8 ;  /* 0x00000008ff007988 */ /* 0x0007e20008000805 */
[----:B--2---:R-:W-:-:S04]  /*37e0*/  FMUL R12, R12, R11 ;  /* 0x0000000b0c0c7220 */ /* 0x004fc80000400000 */
[----:B------:R-:W-:Y:S01]  /*37f0*/  FADD R7, R7, R12 ;  /* 0x0000000c07077221 */ /* 0x000fe20000000000 */
[----:B------:R3:W-:Y:S06]  /*3800*/  STS [UR5+0x4], R12 ;  /* 0x0000040cff007988 */ /* 0x0007ec0008000805 */
.L_x_36:
[----:B------:R-:W-:Y:S05]  /*3810*/  BRA.U UP2, `(.L_x_33) ;  /* 0x00000001023c7547 */ /* 0x000fea000b800000 */
[----:B------:R-:W-:Y:S01]  /*3820*/  ULEA UR4, UR4, UR7, 0x2 ;  /* 0x0000000704047291 */ /* 0x000fe2000f8e10ff */
[----:B---34-:R-:W-:Y:S02]  /*3830*/  IMAD.MOV.U32 R8, RZ, RZ, 0x3bbb989d ;  /* 0x3bbb989dff087424 */ /* 0x018fe400078e00ff */
[----:B------:R-:W-:-:S06]  /*3840*/  IMAD.MOV.U32 R11, RZ, RZ, 0x437c0000 ;  /* 0x437c0000ff0b7424 */ /* 0x000fcc00078e00ff */
[----:B------:R-:W0:Y:S02]  /*3850*/  LDS R9, [UR4] ;  /* 0x00000004ff097984 */ /* 0x000e240008000800 */
[----:B0-----:R-:W-:-:S04]  /*3860*/  FADD R9, R9, -R2 ;  /* 0x8000000209097221 */ /* 0x001fc80000000000 */
[----:B------:R-:W-:-:S04]  /*3870*/  FFMA.SAT R2, R9, R8, 0.5 ;  /* 0x3f00000009027423 */ /* 0x000fc80000002008 */
[----:B------:R-:W-:-:S04]  /*3880*/  FFMA.RM R2, R2, R11, 12582913 ;  /* 0x4b40000102027423 */ /* 0x000fc8000000400b */
[C---:B------:R-:W-:Y:S01]  /*3890*/  FADD R8, R2.reuse, -12583039 ;  /* 0xcb40007f02087421 */ /* 0x040fe20000000000 */
[----:B------:R-:W-:-:S03]  /*38a0*/  IMAD.SHL.U32 R2, R2, 0x800000, RZ ;  /* 0x0080000002027824 */ /* 0x000fc600078e00ff */
[----:B------:R-:W-:-:S04]  /*38b0*/  FFMA R8, R9, 1.4426950216293334961, -R8 ;  /* 0x3fb8aa3b09087823 */ /* 0x000fc80000000808 */
[----:B------:R-:W-:-:S04]  /*38c0*/  FFMA R8, R9, 1.925963033500011079e-08, R8 ;  /* 0x32a5706009087823 */ /* 0x000fc80000000008 */
[----:B------:R-:W0:Y:S02]  /*38d0*/  MUFU.EX2 R9, R8 ;  /* 0x0000000800097308 */ /* 0x000e240000000800 */
[----:B0-----:R-:W-:-:S04]  /*38e0*/  FMUL R2, R2, R9 ;  /* 0x0000000902027220 */ /* 0x001fc80000400000 */
[----:B------:R-:W-:Y:S01]  /*38f0*/  FADD R7, R7, R2 ;  /* 0x0000000207077221 */ /* 0x000fe20000000000 */
[----:B------:R2:W-:Y:S06]  /*3900*/  STS [UR4], R2 ;  /* 0x00000002ff007988 */ /* 0x0005ec0008000804 */
.L_x_33:
[----:B------:R-:W-:Y:S05]  /*3910*/  BRA.U !UP0, `(.L_x_37) ;  /* 0x0000000d08d07547 */ /* 0x000fea000b800000 */
[----:B------:R-:W-:Y:S02]  /*3920*/  UISETP.GE.U32.AND UP0, UPT, UR8, 0x8, UPT ;  /* 0x000000080800788c */ /* 0x000fe4000bf06070 */
[----:B------:R-:W-:Y:S01]  /*3930*/  ULOP3.LUT UR9, UR8, 0x7, URZ, 0xc0, !UPT ;  /* 0x0000000708097892 */ /* 0x000fe2000f8ec0ff */
[----:B------:R-:W-:-:S06]  /*3940*/  UMOV UR4, URZ ;  /* 0x000000ff00047c82 */ /* 0x000fcc0008000000 */
[----:B------:R-:W-:Y:S05]  /*3950*/  BRA.U !UP0, `(.L_x_38) ;  /* 0x0000000508d47547 */ /* 0x000fea000b800000 */
[----:B------:R-:W-:Y:S02]  /*3960*/  ULOP3.LUT UR4, UR8, 0x7ffffff8, URZ, 0xc0, !UPT ;  /* 0x7ffffff808047892 */ /* 0x000fe4000f8ec0ff */
[----:B------:R-:W-:Y:S02]  /*3970*/  UIADD3 UR5, UPT, UPT, UR7, 0x10, URZ ;  /* 0x0000001007057890 */ /* 0x000fe4000fffe0ff */
[----:B------:R-:W-:-:S12]  /*3980*/  UIADD3 UR6, UPT, UPT, -UR4, URZ, URZ ;  /* 0x000000ff04067290 */ /* 0x000fd8000fffe1ff */
.L_x_47:
[----:B0-2---:R-:W0:Y:S01]  /*3990*/  LDS R2, [UR5+-0x10] ;  /* 0xfffff005ff027984 */ /* 0x005e220008000800 */
[----:B---34-:R-:W2:Y:S01]  /*39a0*/  MUFU.RCP R8, R7 ;  /* 0x0000000700087308 */ /* 0x018ea20000001000 */
[----:B------:R-:W-:-:S04]  /*39b0*/  UIADD3 UR6, UPT, UPT, UR6, 0x8, URZ ;  /* 0x0000000806067890 */ /* 0x000fc8000fffe0ff */
[----:B------:R-:W-:Y:S01]  /*39c0*/  UISETP.NE.AND UP0, UPT, UR6, URZ, UPT ;  /* 0x000000ff0600728c */ /* 0x000fe2000bf05270 */
[----:B--2---:R-:W-:-:S04]  /*39d0*/  FFMA R9, R8, -R7, 1 ;  /* 0x3f80000008097423 */ /* 0x004fc80000000807 */
[----:B------:R-:W-:Y:S01]  /*39e0*/  FFMA R9, R8, R9, R8 ;  /* 0x0000000908097223 */ /* 0x000fe20000000008 */
[----:B0-----:R-:W0:Y:S03]  /*39f0*/  FCHK P0, R2, R7 ;  /* 0x0000000702007302 */ /* 0x001e260000000000 */
[----:B------:R-:W-:-:S04]  /*3a00*/  FFMA R8, R2, R9, RZ ;  /* 0x0000000902087223 */ /* 0x000fc800000000ff */
[----:B------:R-:W-:-:S04]  /*3a10*/  FFMA R10, R8, -R7, R2 ;  /* 0x80000007080a7223 */ /* 0x000fc80000000002 */
[----:B------:R-:W-:Y:S01]  /*3a20*/  FFMA R8, R9, R10, R8 ;  /* 0x0000000a09087223 */ /* 0x000fe20000000008 */
[----:B0-----:R-:W-:Y:S06]  /*3a30*/  @!P0 BRA `(.L_x_39) ;  /* 0x00000000000c8947 */ /* 0x001fec0003800000 */
[----:B------:R-:W-:-:S07]  /*3a40*/  MOV R8, 0x3a60 ;  /* 0x00003a6000087802 */ /* 0x000fce0000000f00 */
[----:B-1----:R-:W-:Y:S05]  /*3a50*/  CALL.REL.NOINC `($__internal_0_$__cuda_sm3x_div_rn_noftz_f32_slowpath) ;  /* 0x00000010001c7944 */ /* 0x002fea0003c00000 */
[----:B------:R-:W-:-:S07]  /*3a60*/  IMAD.MOV.U32 R8, RZ, RZ, R2 ;  /* 0x000000ffff087224 */ /* 0x000fce00078e0002 */
.L_x_39:
[----:B------:R-:W0:Y:S01]  /*3a70*/  LDS R12, [UR5+-0xc] ;  /* 0xfffff405ff0c7984 */ /* 0x000e220008000800 */
[----:B------:R-:W2:Y:S03]  /*3a80*/  MUFU.RCP R2, R7 ;  /* 0x0000000700027308 */ /* 0x000ea60000001000 */
[----:B------:R3:W-:Y:S01]  /*3a90*/  STS [UR5+-0x10], R8 ;  /* 0xfffff008ff007988 */ /* 0x0007e20008000805 */
[----:B--2---:R-:W-:-:S04]  /*3aa0*/  FFMA R9, R2, -R7, 1 ;  /* 0x3f80000002097423 */ /* 0x004fc80000000807 */
[----:B------:R-:W-:Y:S01]  /*3ab0*/  FFMA R2, R2, R9, R2 ;  /* 0x0000000902027223 */ /* 0x000fe20000000002 */
[----:B0-----:R-:W0:Y:S03]  /*3ac0*/  FCHK P0, R12, R7 ;  /* 0x000000070c007302 */ /* 0x001e260000000000 */
[----:B------:R-:W-:-:S04]  /*3ad0*/  FFMA R9, R2, R12, RZ ;  /* 0x0000000c02097223 */ /* 0x000fc800000000ff */
[----:B------:R-:W-:-:S04]  /*3ae0*/  FFMA R10, R9, -R7, R12 ;  /* 0x80000007090a7223 */ /* 0x000fc8000000000c */
[----:B------:R-:W-:Y:S01]  /*3af0*/  FFMA R9, R2, R10, R9 ;  /* 0x0000000a02097223 */ /* 0x000fe20000000009 */
[----:B0--3--:R-:W-:Y:S06]  /*3b00*/  @!P0 BRA `(.L_x_40) ;  /* 0x0000000000108947 */ /* 0x009fec0003800000 */
[----:B------:R-:W-:Y:S01]  /*3b10*/  IMAD.MOV.U32 R2, RZ, RZ, R12 ;  /* 0x000000ffff027224 */ /* 0x000fe200078e000c */
[----:B------:R-:W-:-:S07]  /*3b20*/  MOV R8, 0x3b40 ;  /* 0x00003b4000087802 */ /* 0x000fce0000000f00 */
[----:B-1----:R-:W-:Y:S05]  /*3b30*/  CALL.REL.NOINC `($__internal_0_$__cuda_sm3x_div_rn_noftz_f32_slowpath) ;  /* 0x0000000c00e47944 */ /* 0x002fea0003c00000 */
[----:B------:R-:W-:-:S07]  /*3b40*/  IMAD.MOV.U32 R9, RZ, RZ, R2 ;  /* 0x000000ffff097224 */ /* 0x000fce00078e0002 */
.L_x_40:
        /* <DEDUP_REMOVED lines=14> */
.L_x_41:
        /* <DEDUP_REMOVED lines=14> */
.L_x_42:
[----:B------:R-:W0:Y:S01]  /*3d10*/  LDS R13, [UR5] ;  /* 0x00000005ff0d7984 */ /* 0x000e220008000800 */
        /* <DEDUP_REMOVED lines=13> */
.L_x_43:
[----:B------:R-:W0:Y:S01]  /*3df0*/  LDS R12, [UR5+0x4] ;  /* 0x00000405ff0c7984 */ /* 0x000e220008000800 */
[----:B------:R-:W2:Y:S03]  /*3e00*/  MUFU.RCP R2, R7 ;  /* 0x0000000700027308 */ /* 0x000ea60000001000 */
[----:B------:R3:W-:Y:S01]  /*3e10*/  STS [UR5], R8 ;  /* 0x00000008ff007988 */ /* 0x0007e20008000805 */
        /* <DEDUP_REMOVED lines=11> */
.L_x_44:
[----:B------:R-:W0:Y:S01]  /*3ed0*/  LDS R13, [UR5+0x8] ;  /* 0x00000805ff0d7984 */ /* 0x000e220008000800 */
[----:B------:R-:W2:Y:S03]  /*3ee0*/  MUFU.RCP R2, R7 ;  /* 0x0000000700027308 */ /* 0x000ea60000001000 */
[----:B------:R3:W-:Y:S01]  /*3ef0*/  STS [UR5+0x4], R9 ;  /* 0x00000409ff007988 */ /* 0x0007e20008000805 */
        /* <DEDUP_REMOVED lines=11> */
.L_x_45:
        /* <DEDUP_REMOVED lines=13> */
.L_x_46:
[----:B------:R0:W-:Y:S01]  /*4080*/  STS [UR5+0xc], R2 ;  /* 0x00000c02ff007988 */ /* 0x0001e20008000805 */
[----:B------:R-:W-:Y:S01]  /*4090*/  UIADD3 UR5, UPT, UPT, UR5, 0x20, URZ ;  /* 0x0000002005057890 */ /* 0x000fe2000fffe0ff */
[----:B------:R-:W-:Y:S11]  /*40a0*/  BRA.U UP0, `(.L_x_47) ;  /* 0xfffffff900387547 */ /* 0x000ff6000b83ffff */
.L_x_38:
[----:B------:R-:W-:-:S09]  /*40b0*/  UISETP.NE.AND UP0, UPT, UR9, URZ, UPT ;  /* 0x000000ff0900728c */ /* 0x000fd2000bf05270 */
[----:B------:R-:W-:Y:S05]  /*40c0*/  BRA.U !UP0, `(.L_x_37) ;  /* 0x0000000508e47547 */ /* 0x000fea000b800000 */
[----:B------:R-:W5:Y:S01]  /*40d0*/  LDCU UR5, c[0x0][0x394] ;  /* 0x00007280ff0577ac */ /* 0x000f620008000800 */
[----:B------:R-:W-:Y:S02]  /*40e0*/  UISETP.GE.U32.AND UP0, UPT, UR9, 0x4, UPT ;  /* 0x000000040900788c */ /* 0x000fe4000bf06070 */
[----:B-----5:R-:W-:-:S07]  /*40f0*/  ULOP3.LUT UR6, UR5, 0x3, URZ, 0xc0, !UPT ;  /* 0x0000000305067892 */ /* 0x020fce000f8ec0ff */
[----:B------:R-:W-:Y:S05]  /*4100*/  BRA.U !UP0, `(.L_x_48) ;  /* 0x0000000108f07547 */ /* 0x000fea000b800000 */
[----:B------:R-:W5:Y:S01]  /*4110*/  S2UR UR7, SR_CgaCtaId ;  /* 0x00000000000779c3 */ /* 0x000f620000008800 */
[----:B------:R-:W-:Y:S01]  /*4120*/  UMOV UR5, 0x400 ;  /* 0x0000040000057882 */ /* 0x000fe20000000000 */
[----:B0-2---:R-:W0:Y:S02]  /*4130*/  MUFU.RCP R2, R7 ;  /* 0x0000000700027308 */ /* 0x005e240000001000 */
[----:B0-----:R-:W-:-:S04]  /*4140*/  FFMA R9, R2, -R7, 1 ;  /* 0x3f80000002097423 */ /* 0x001fc80000000807 */
[----:B------:R-:W-:Y:S01]  /*4150*/  FFMA R2, R2, R9, R2 ;  /* 0x0000000902027223 */ /* 0x000fe20000000002 */
[----:B-----5:R-:W-:-:S04]  /*4160*/  ULEA UR5, UR7, UR5, 0x18 ;  /* 0x0000000507057291 */ /* 0x020fc8000f8ec0ff */
[----:B------:R-:W-:-:S09]  /*4170*/  ULEA UR5, UR4, UR5, 0x2 ;  /* 0x0000000504057291 */ /* 0x000fd2000f8e10ff */
[----:B------:R-:W0:Y:S02]  /*4180*/  LDS R11, [UR5] ;  /* 0x00000005ff0b7984 */ /* 0x000e240008000800 */
[----:B0-----:R-:W0:Y:S01]  /*4190*/  FCHK P0, R11, R7 ;  /* 0x000000070b007302 */ /* 0x001e220000000000 */
[----:B---34-:R-:W-:-:S04]  /*41a0*/  FFMA R8, R2, R11, RZ ;  /* 0x0000000b02087223 */ /* 0x018fc800000000ff */
[----:B------:R-:W-:-:S04]  /*41b0*/  FFMA R9, R8, -R7, R11 ;  /* 0x8000000708097223 */ /* 0x000fc8000000000b */
[----:B------:R-:W-:Y:S01]  /*41c0*/  FFMA R8, R2, R9, R8 ;  /* 0x0000000902087223 */ /* 0x000fe20000000008 */
[----:B0-----:R-:W-:Y:S06]  /*41d0*/  @!P0 BRA `(.L_x_49) ;  /* 0x0000000000108947 */ /* 0x001fec0003800000 */
[----:B------:R-:W-:Y:S01]  /*41e0*/  IMAD.MOV.U32 R2, RZ, RZ, R11 ;  /* 0x000000ffff027224 */ /* 0x000fe200078e000b */
[----:B------:R-:W-:-:S07]  /*41f0*/  MOV R8, 0x4210 ;  /* 0x0000421000087802 */ /* 0x000fce0000000f00 */
[----:B-1----:R-:W-:Y:S05]  /*4200*/  CALL.REL.NOINC `($__internal_0_$__cuda_sm3x_div_rn_noftz_f32_slowpath) ;  /* 0x0000000800307944 */ /* 0x002fea0003c00000 */
[----:B------:R-:W-:-:S07]  /*4210*/  IMAD.MOV.U32 R8, RZ, RZ, R2 ;  /* 0x000000ffff087224 */ /* 0x000fce00078e0002 */
.L_x_49:
        /* <DEDUP_REMOVED lines=14> */
.L_x_50:
        /* <DEDUP_REMOVED lines=14> */
.L_x_51:
        /* <DEDUP_REMOVED lines=13> */
.L_x_52:
[----:B------:R0:W-:Y:S01]  /*44b0*/  STS [UR5+0xc], R2 ;  /* 0x00000c02ff007988 */ /* 0x0001e20008000805 */
[----:B------:R-:W-:-:S12]  /*44c0*/  UIADD3 UR4, UPT, UPT, UR4, 0x4, URZ ;  /* 0x0000000404047890 */ /* 0x000fd8000fffe0ff */
.L_x_48:
[----:B------:R-:W-:-:S09]  /*44d0*/  UISETP.NE.AND UP0, UPT, UR6, URZ, UPT ;  /* 0x000000ff0600728c */ /* 0x000fd2000bf05270 */
[----:B------:R-:W-:Y:S05]  /*44e0*/  BRA.U !UP0, `(.L_x_37) ;  /* 0x0000000108dc7547 */ /* 0x000fea000b800000 */
[----:B------:R-:W-:-:S09]  /*44f0*/  UISETP.NE.AND UP0, UPT, UR6, 0x1, UPT ;  /* 0x000000010600788c */ /* 0x000fd2000bf05270 */
        /* <DEDUP_REMOVED lines=18> */
.L_x_54:
        /* <DEDUP_REMOVED lines=13> */
.L_x_55:
[----:B------:R0:W-:Y:S01]  /*46f0*/  STS [UR5+0x4], R2 ;  /* 0x00000402ff007988 */ /* 0x0001e20008000805 */
[----:B------:R-:W-:-:S12]  /*4700*/  UIADD3 UR4, UPT, UPT, UR4, 0x2, URZ ;  /* 0x0000000204047890 */ /* 0x000fd8000fffe0ff */
.L_x_53:
[----:B------:R-:W5:Y:S02]  /*4710*/  LDCU UR5, c[0x0][0x394] ;  /* 0x00007280ff0577ac */ /* 0x000f640008000800 */
[----:B-----5:R-:W-:-:S04]  /*4720*/  ULOP3.LUT UR5, UR5, 0x1, URZ, 0xc0, !UPT ;  /* 0x0000000105057892 */ /* 0x020fc8000f8ec0ff */
[----:B------:R-:W-:-:S09]  /*4730*/  UISETP.NE.U32.AND UP0, UPT, UR5, 0x1, UPT ;  /* 0x000000010500788c */ /* 0x000fd2000bf05070 */
[----:B------:R-:W-:Y:S05]  /*4740*/  BRA.U UP0, `(.L_x_37) ;  /* 0x0000000100447547 */ /* 0x000fea000b800000 */
        /* <DEDUP_REMOVED lines=16> */
.L_x_56:
[----:B------:R0:W-:Y:S02]  /*4850*/  STS [UR4], R2 ;  /* 0x00000002ff007988 */ /* 0x0001e40008000804 */
.L_x_37:
[----:B---34-:R-:W3:Y:S01]  /*4860*/  LDC R8, c[0x0][0x39c] ;  /* 0x0000e700ff087b82 */ /* 0x018ee20000000800 */
[----:B------:R4:W1:Y:S01]  /*4870*/  LDS R9, [R6+-0x4] ;  /* 0xfffffc0006097984 */ /* 0x0008620000000800 */
[----:B0-2---:R-:W-:Y:S01]  /*4880*/  SHF.R.U32.HI R2, RZ, 0x2, R3 ;  /* 0x00000002ff027819 */ /* 0x005fe20000011603 */
[----:B------:R-:W0:Y:S03]  /*4890*/  LDCU UR4, c[0x0][0x394] ;  /* 0x00007280ff0477ac */ /* 0x000e260008000800 */
[----:B------:R-:W-:Y:S01]  /*48a0*/  LOP3.LUT R2, R2, R3, RZ, 0x3c, !PT ;  /* 0x0000000302027212 */ /* 0x000fe200078e3cff */
[----:B------:R-:W-:-:S04]  /*48b0*/  IMAD.SHL.U32 R3, R5, 0x10, RZ ;  /* 0x0000001005037824 */ /* 0x000fc800078e00ff */
[----:B------:R-:W-:-:S05]  /*48c0*/  IMAD.SHL.U32 R7, R2, 0x2, RZ ;  /* 0x0000000202077824 */ /* 0x000fca00078e00ff */
[----:B------:R-:W-:-:S04]  /*48d0*/  LOP3.LUT R2, R2, R7, R3, 0x96, !PT ;  /* 0x0000000702027212 */ /* 0x000fc800078e9603 */
[----:B------:R-:W-:Y:S01]  /*48e0*/  LOP3.LUT R2, R2, R5, RZ, 0x3c, !PT ;  /* 0x0000000502027212 */ /* 0x000fe200078e3cff */
[----:B0-----:R-:W-:Y:S01]  /*48f0*/  UISETP.GE.AND UP0, UPT, UR4, 0x1, UPT ;  /* 0x000000010400788c */ /* 0x001fe2000bf06270 */
[----:B---3--:R-:W-:-:S05]  /*4900*/  LOP3.LUT R8, R8, 0xaad26b49, RZ, 0x3c, !PT ;  /* 0xaad26b4908087812 */ /* 0x008fca00078e3cff */
[----:B------:R-:W-:-:S05]  /*4910*/  IMAD R3, R8, 0x4182bed5, RZ ;  /* 0x4182bed508037824 */ /* 0x000fca00078e02ff */
[----:B------:R-:W-:Y:S01]  /*4920*/  IADD3 R2, PT, PT, R3, -0x26039c23, R2 ;  /* 0xd9fc63dd03027810 */ /* 0x000fe20007ffe002 */
[----:B------:R-:W-:-:S03]  /*4930*/  IMAD.MOV.U32 R3, RZ, RZ, 0x2f800000 ;  /* 0x2f800000ff037424 */ /* 0x000fc600078e00ff */
[----:B------:R-:W-:-:S05]  /*4940*/  I2FP.F32.U32 R2, R2 ;  /* 0x0000000200027245 */ /* 0x000fca0000201000 */
[----:B------:R-:W-:Y:S01]  /*4950*/  FFMA R7, R2, R3, 1.1641532182693481445e-10 ;  /* 0x2f00000002077423 */ /* 0x000fe20000000003 */
[----:B-1--4-:R-:W-:Y:S06]  /*4960*/  BRA.U !UP0, `(.L_x_57) ;  /* 0x0000000108487547 */ /* 0x012fec000b800000 */
[----:B------:R-:W0:Y:S01]  /*4970*/  S2UR UR5, SR_CgaCtaId ;  /* 0x00000000000579c3 */ /* 0x000e220000008800 */
[----:B------:R-:W-:Y:S01]  /*4980*/  BSSY.RECONVERGENT B0, `(.L_x_57) ;  /* 0x0000010000007945 */ /* 0x000fe20003800200 */
[----:B------:R-:W-:Y:S01]  /*4990*/  CS2R R2, SRZ ;  /* 0x0000000000027805 */ /* 0x000fe2000001ff00 */
[----:B------:R-:W-:Y:S01]  /*49a0*/  UMOV UR4, 0x400 ;  /* 0x0000040000047882 */ /* 0x000fe20000000000 */
[----:B------:R-:W1:Y:S02]  /*49b0*/  LDCU UR6, c[0x0][0x394] ;  /* 0x00007280ff0677ac */ /* 0x000e640008000800 */
[----:B01----:R-:W-:-:S12]  /*49c0*/  ULEA UR4, UR5, UR4, 0x18 ;  /* 0x0000000405047291 */ /* 0x003fd8000f8ec0ff */
.L_x_59:
[----:B------:R-:W-:-:S06]  /*49d0*/  LEA R5, R3, UR4, 0x2 ;  /* 0x0000000403057c11 */ /* 0x000fcc000f8e10ff */
[----:B------:R-:W0:Y:S02]  /*49e0*/  LDS R5, [R5] ;  /* 0x0000000005057984 */ /* 0x000e240000000800 */
[----:B0-----:R-:W-:-:S05]  /*49f0*/  FADD R2, R5, R2 ;  /* 0x0000000205027221 */ /* 0x001fca0000000000 */
[----:B------:R-:W-:-:S13]  /*4a00*/  FSETP.GEU.AND P0, PT, R7, R2, PT ;  /* 0x000000020700720b */ /* 0x000fda0003f0e000 */
[----:B------:R-:W-:Y:S05]  /*4a10*/  @!P0 BRA `(.L_x_58) ;  /* 0x0000000000108947 */ /* 0x000fea0003800000 */
[----:B------:R-:W-:-:S05]  /*4a20*/  VIADD R3, R3, 0x1 ;  /* 0x0000000103037836 */ /* 0x000fca0000000000 */
[----:B------:R-:W-:-:S13]  /*4a30*/  ISETP.NE.AND P0, PT, R3, UR6, PT ;  /* 0x0000000603007c0c */ /* 0x000fda000bf05270 */
[----:B------:R-:W-:Y:S05]  /*4a40*/  @P0 BRA `(.L_x_59) ;  /* 0xfffffffc00e00947 */ /* 0x000fea000383ffff */
[----:B------:R-:W-:Y:S05]  /*4a50*/  BRA `(.L_x_60) ;  /* 0x0000000000087947 */ /* 0x000fea0003800000 */
.L_x_58:
[----:B------:R-:W-:-:S05]  /*4a60*/  IMAD R3, R3, 0x4, R4 ;  /* 0x0000000403037824 */ /* 0x000fca00078e0204 */
[----:B------:R0:W1:Y:S02]  /*4a70*/  LDS R9, [R3] ;  /* 0x0000000003097984 */ /* 0x0000640000000800 */
.L_x_60:
[----:B------:R-:W-:Y:S05]  /*4a80*/  BSYNC.RECONVERGENT B0 ;  /* 0x0000000000007941 */ /* 0x000fea0003800200 */
.L_x_57:
[----:B0-----:R-:W0:Y:S02]  /*4a90*/  LDC.64 R2, c[0x0][0x388] ;  /* 0x0000e200ff027b82 */ /* 0x001e240000000a00 */
[----:B0-----:R-:W-:-:S05]  /*4aa0*/  IMAD.WIDE.U32 R2, R0, 0x4, R2 ;  /* 0x0000000400027825 */ /* 0x001fca00078e0002 */
[----:B-1----:R-:W-:Y:S01]  /*4ab0*/  STG.E desc[UR10][R2.64], R9 ;  /* 0x0000000902007986 */ /* 0x002fe2000c10190a */
[----:B------:R-:W-:Y:S05]  /*4ac0*/  EXIT ;  /* 0x000000000000794d */ /* 0x000fea0003800000 */
        .weak           $__internal_0_$__cuda_sm3x_div_rn_noftz_f32_slowpath
        .type           $__internal_0_$__cuda_sm3x_div_rn_noftz_f32_slowpath,@function
        .size           $__internal_0_$__cuda_sm3x_div_rn_noftz_f32_slowpath,(.L_x_218 - $__internal_0_$__cuda_sm3x_div_rn_noftz_f32_slowpath)
$__internal_0_$__cuda_sm3x_div_rn_noftz_f32_slowpath:
[--C-:B------:R-:W-:Y:S01]  /*4ad0*/  SHF.R.U32.HI R13, RZ, 0x17, R7.reuse ;  /* 0x00000017ff0d7819 */ /* 0x100fe20000011607 */
[----:B------:R-:W-:Y:S01]  /*4ae0*/  BSSY.RECONVERGENT B2, `(.L_x_61) ;  /* 0x0000063000027945 */ /* 0x000fe20003800200 */
[----:B------:R-:W-:Y:S01]  /*4af0*/  SHF.R.U32.HI R12, RZ, 0x17, R2 ;  /* 0x00000017ff0c7819 */ /* 0x000fe20000011602 */
[----:B------:R-:W-:Y:S01]  /*4b00*/  IMAD.MOV.U32 R15, RZ, RZ, R7 ;  /* 0x000000ffff0f7224 */ /* 0x000fe200078e0007 */
[----:B------:R-:W-:Y:S02]  /*4b10*/  LOP3.LUT R13, R13, 0xff, RZ, 0xc0, !PT ;  /* 0x000000ff0d0d7812 */ /* 0x000fe400078ec0ff */
[----:B------:R-:W-:-:S03]  /*4b20*/  LOP3.LUT R18, R12, 0xff, RZ, 0xc0, !PT ;  /* 0x000000ff0c127812 */ /* 0x000fc600078ec0ff */
[----:B------:R-:W-:Y:S02]  /*4b30*/  VIADD R16, R13, 0xffffffff ;  /* 0xffffffff0d107836 */ /* 0x000fe40000000000 */
[----:B------:R-:W-:-:S03]  /*4b40*/  VIADD R14, R18, 0xffffffff ;  /* 0xffffffff120e7836 */ /* 0x000fc60000000000 */
[----:B------:R-:W-:-:S04]  /*4b50*/  ISETP.GT.U32.AND P0, PT, R16, 0xfd, PT ;  /* 0x000000fd1000780c */ /* 0x000fc80003f04070 */
[----:B------:R-:W-:-:S13]  /*4b60*/  ISETP.GT.U32.OR P0, PT, R14, 0xfd, P0 ;  /* 0x000000fd0e00780c */ /* 0x000fda0000704470 */
[----:B------:R-:W-:Y:S01]  /*4b70*/  @!P0 IMAD.MOV.U32 R12, RZ, RZ, RZ ;  /* 0x000000ffff0c8224 */ /* 0x000fe200078e00ff */
[----:B------:R-:W-:Y:S06]  /*4b80*/  @!P0 BRA `(.L_x_62) ;  /* 0x00000000005c8947 */ /* 0x000fec0003800000 */
[----:B------:R-:W-:Y:S02]  /*4b90*/  FSETP.GTU.FTZ.AND P0, PT, |R2|, +INF , PT ;  /* 0x7f8000000200780b */ /* 0x000fe40003f1c200 */
[----:B------:R-:W-:-:S04]  /*4ba0*/  FSETP.GTU.FTZ.AND P1, PT, |R7|, +INF , PT ;  /* 0x7f8000000700780b */ /* 0x000fc80003f3c200 */
[----:B------:R-:W-:-:S13]  /*4bb0*/  PLOP3.LUT P0, PT, P0, P1, PT, 0xf8, 0x8f ;  /* 0x00000000008f781c */ /* 0x000fda0000703f70 */
[----:B------:R-:W-:Y:S05]  /*4bc0*/  @P0 BRA `(.L_x_63) ;  /* 0x00000004004c0947 */ /* 0x000fea0003800000 */
[----:B------:R-:W-:-:S13]  /*4bd0*/  LOP3.LUT P0, RZ, R15, 0x7fffffff, R2, 0xc8, !PT ;  /* 0x7fffffff0fff7812 */ /* 0x000fda000780c802 */
[----:B------:R-:W-:Y:S05]  /*4be0*/  @!P0 BRA `(.L_x_64) ;  /* 0x00000004003c8947 */ /* 0x000fea0003800000 */
[C---:B------:R-:W-:Y:S02]  /*4bf0*/  FSETP.NEU.FTZ.AND P0, PT, |R2|.reuse, +INF , PT ;  /* 0x7f8000000200780b */ /* 0x040fe40003f1d200 */
[----:B------:R-:W-:Y:S02]  /*4c00*/  FSETP.NEU.FTZ.AND P2, PT, |R7|, +INF , PT ;  /* 0x7f8000000700780b */ /* 0x000fe40003f5d200 */
[----:B------:R-:W-:-:S11]  /*4c10*/  FSETP.NEU.FTZ.AND P1, PT, |R2|, +INF , PT ;  /* 0x7f8000000200780b */ /* 0x000fd60003f3d200 */
[----:B------:R-:W-:Y:S05]  /*4c20*/  @!P2 BRA !P0, `(.L_x_64) ;  /* 0x00000004002ca947 */ /* 0x000fea0004000000 */
[----:B------:R-:W-:-:S04]  /*4c30*/  LOP3.LUT P0, RZ, R2, 0x7fffffff, RZ, 0xc0, !PT ;  /* 0x7fffffff02ff7812 */ /* 0x000fc8000780c0ff */
[----:B------:R-:W-:-:S13]  /*4c40*/  PLOP3.LUT P0, PT, P2, P0, PT, 0x2f, 0xf2 ;  /* 0x0000000000f2781c */ /* 0x000fda0001700577 */
[----:B------:R-:W-:Y:S05]  /*4c50*/  @P0 BRA `(.L_x_65) ;  /* 0x0000000400180947 */ /* 0x000fea0003800000 */
[----:B------:R-:W-:-:S04]  /*4c60*/  LOP3.LUT P0, RZ, R15, 0x7fffffff, RZ, 0xc0, !PT ;  /* 0x7fffffff0fff7812 */ /* 0x000fc8000780c0ff */
[----:B------:R-:W-:-:S13]  /*4c70*/  PLOP3.LUT P0, PT, P1, P0, PT, 0x2f, 0xf2 ;  /* 0x0000000000f2781c */ /* 0x000fda0000f00577 */
[----:B------:R-:W-:Y:S05]  /*4c80*/  @P0 BRA `(.L_x_66) ;  /* 0x0000000400000947 */ /* 0x000fea0003800000 */
[----:B------:R-:W-:Y:S02]  /*4c90*/  ISETP.GE.AND P0, PT, R14, RZ, PT ;  /* 0x000000ff0e00720c */ /* 0x000fe40003f06270 */
[----:B------:R-:W-:-:S11]  /*4ca0*/  ISETP.GE.AND P1, PT, R16, RZ, PT ;  /* 0x000000ff1000720c */ /* 0x000fd60003f26270 */
[----:B------:R-:W-:Y:S02]  /*4cb0*/  @P0 IMAD.MOV.U32 R12, RZ, RZ, RZ ;  /* 0x000000ffff0c0224 */ /* 0x000fe400078e00ff */
[----:B------:R-:W-:Y:S01]  /*4cc0*/  @!P0 FFMA R2, R2, 1.84467440737095516160e+19, RZ ;  /* 0x5f80000002028823 */ /* 0x000fe200000000ff */
[----:B------:R-:W-:Y:S02]  /*4cd0*/  @!P0 IMAD.MOV.U32 R12, RZ, RZ, -0x40 ;  /* 0xffffffc0ff0c8424 */ /* 0x000fe400078e00ff */
[----:B------:R-:W-:Y:S02]  /*4ce0*/  @!P1 FFMA R15, R7, 1.84467440737095516160e+19, RZ ;  /* 0x5f800000070f9823 */ /* 0x000fe400000000ff */
[----:B------:R-:W-:-:S07]  /*4cf0*/  @!P1 VIADD R12, R12, 0x40 ;  /* 0x000000400c0c9836 */ /* 0x000fce0000000000 */
.L_x_62:
[----:B------:R-:W-:Y:S01]  /*4d00*/  LEA R14, R13, 0xc0800000, 0x17 ;  /* 0xc08000000d0e7811 */ /* 0x000fe200078eb8ff */
[----:B------:R-:W-:Y:S04]  /*4d10*/  BSSY.RECONVERGENT B3, `(.L_x_67) ;  /* 0x0000036000037945 */ /* 0x000fe80003800200 */
[----:B------:R-:W-:Y:S02]  /*4d20*/  IMAD.IADD R16, R15, 0x1, -R14 ;  /* 0x000000010f107824 */ /* 0x000fe400078e0a0e */
[----:B------:R-:W-:Y:S02]  /*4d30*/  VIADD R14, R18, 0xffffff81 ;  /* 0xffffff81120e7836 */ /* 0x000fe40000000000 */
[----:B------:R-:W0:Y:S01]  /*4d40*/  MUFU.RCP R15, R16 ;  /* 0x00000010000f7308 */ /* 0x000e220000001000 */
[----:B------:R-:W-:Y:S01]  /*4d50*/  FADD.FTZ R17, -R16, -RZ ;  /* 0x800000ff10117221 */ /* 0x000fe20000010100 */
[----:B------:R-:W-:-:S03]  /*4d60*/  IMAD R2, R14, -0x800000, R2 ;  /* 0xff8000000e027824 */ /* 0x000fc600078e0202 */
[----:B0-----:R-:W-:-:S04]  /*4d70*/  FFMA R18, R15, R17, 1 ;  /* 0x3f8000000f127423 */ /* 0x001fc80000000011 */
[----:B------:R-:W-:-:S04]  /*4d80*/  FFMA R15, R15, R18, R15 ;  /* 0x000000120f0f7223 */ /* 0x000fc8000000000f */
[----:B------:R-:W-:-:S04]  /*4d90*/  FFMA R18, R2, R15, RZ ;  /* 0x0000000f02127223 */ /* 0x000fc800000000ff */
[----:B------:R-:W-:-:S04]  /*4da0*/  FFMA R19, R17, R18, R2 ;  /* 0x0000001211137223 */ /* 0x000fc80000000002 */
[----:B------:R-:W-:-:S04]  /*4db0*/  FFMA R18, R15, R19, R18 ;  /* 0x000000130f127223 */ /* 0x000fc80000000012 */
[----:B------:R-:W-:Y:S01]  /*4dc0*/  FFMA R19, R17, R18, R2 ;  /* 0x0000001211137223 */ /* 0x000fe20000000002 */
[----:B------:R-:W-:-:S03]  /*4dd0*/  IADD3 R17, PT, PT, R14, 0x7f, -R13 ;  /* 0x0000007f0e117810 */ /* 0x000fc60007ffe80d */
[----:B------:R-:W-:Y:S02]  /*4de0*/  FFMA R2, R15, R19, R18 ;  /* 0x000000130f027223 */ /* 0x000fe40000000012 */
[----:B------:R-:W-:-:S03]  /*4df0*/  IMAD.IADD R17, R17, 0x1, R12 ;  /* 0x0000000111117824 */ /* 0x000fc600078e020c */
[----:B------:R-:W-:-:S04]  /*4e00*/  SHF.R.U32.HI R13, RZ, 0x17, R2 ;  /* 0x00000017ff0d7819 */ /* 0x000fc80000011602 */
[----:B------:R-:W-:-:S05]  /*4e10*/  LOP3.LUT R13, R13, 0xff, RZ, 0xc0, !PT ;  /* 0x000000ff0d0d7812 */ /* 0x000fca00078ec0ff */
[----:B------:R-:W-:-:S04]  /*4e20*/  IMAD.IADD R16, R13, 0x1, R17 ;  /* 0x000000010d107824 */ /* 0x000fc800078e0211 */
[----:B------:R-:W-:-:S05]  /*4e30*/  VIADD R12, R16, 0xffffffff ;  /* 0xffffffff100c7836 */ /* 0x000fca0000000000 */
[----:B------:R-:W-:-:S13]  /*4e40*/  ISETP.GE.U32.AND P0, PT, R12, 0xfe, PT ;  /* 0x000000fe0c00780c */ /* 0x000fda0003f06070 */
[----:B------:R-:W-:Y:S05]  /*4e50*/  @!P0 BRA `(.L_x_68) ;  /* 0x0000000000808947 */ /* 0x000fea0003800000 */
[----:B------:R-:W-:-:S13]  /*4e60*/  ISETP.GT.AND P0, PT, R16, 0xfe, PT ;  /* 0x000000fe1000780c */ /* 0x000fda0003f04270 */
[----:B------:R-:W-:Y:S05]  /*4e70*/  @P0 BRA `(.L_x_69) ;  /* 0x00000000006c0947 */ /* 0x000fea0003800000 */
[----:B------:R-:W-:-:S13]  /*4e80*/  ISETP.GE.AND P0, PT, R16, 0x1, PT ;  /* 0x000000011000780c */ /* 0x000fda0003f06270 */
[----:B------:R-:W-:Y:S05]  /*4e90*/  @P0 BRA `(.L_x_70) ;  /* 0x0000000000740947 */ /* 0x000fea0003800000 */
[----:B------:R-:W-:Y:S02]  /*4ea0*/  ISETP.GE.AND P0, PT, R16, -0x18, PT ;  /* 0xffffffe81000780c */ /* 0x000fe40003f06270 */
[----:B------:R-:W-:-:S11]  /*4eb0*/  LOP3.LUT R2, R2, 0x80000000, RZ, 0xc0, !PT ;  /* 0x8000000002027812 */ /* 0x000fd600078ec0ff */
[----:B------:R-:W-:Y:S05]  /*4ec0*/  @!P0 BRA `(.L_x_70) ;  /* 0x0000000000688947 */ /* 0x000fea0003800000 */
[CC--:B------:R-:W-:Y:S01]  /*4ed0*/  FFMA.RZ R12, R15.reuse, R19.reuse, R18 ;  /* 0x000000130f0c7223 */ /* 0x0c0fe2000000c012 */
[C---:B------:R-:W-:Y:S01]  /*4ee0*/  VIADD R14, R16.reuse, 0x20 ;  /* 0x00000020100e7836 */ /* 0x040fe20000000000 */
[C---:B------:R-:W-:Y:S02]  /*4ef0*/  ISETP.NE.AND P2, PT, R16.reuse, RZ, PT ;  /* 0x000000ff1000720c */ /* 0x040fe40003f45270 */
[----:B------:R-:W-:Y:S01]  /*4f00*/  ISETP.NE.AND P1, PT, R16, RZ, PT ;  /* 0x000000ff1000720c */ /* 0x000fe20003f25270 */
[----:B------:R-:W-:Y:S01]  /*4f10*/  IMAD.MOV R16, RZ, RZ, -R16 ;  /* 0x000000ffff107224 */ /* 0x000fe200078e0a10 */
[----:B------:R-:W-:Y:S01]  /*4f20*/  LOP3.LUT R13, R12, 0x7fffff, RZ, 0xc0, !PT ;  /* 0x007fffff0c0d7812 */ /* 0x000fe200078ec0ff */
[CCC-:B------:R-:W-:Y:S01]  /*4f30*/  FFMA.RP R12, R15.reuse, R19.reuse, R18.reuse ;  /* 0x000000130f0c7223 */ /* 0x1c0fe20000008012 */
[----:B------:R-:W-:Y:S02]  /*4f40*/  FFMA.RM R15, R15, R19, R18 ;  /* 0x000000130f0f7223 */ /* 0x000fe40000004012 */
[----:B------:R-:W-:-:S03]  /*4f50*/  LOP3.LUT R13, R13, 0x800000, RZ, 0xfc, !PT ;  /* 0x008000000d0d7812 */ /* 0x000fc600078efcff */
[----:B------:R-:W-:Y:S02]  /*4f60*/  FSETP.NEU.FTZ.AND P0, PT, R12, R15, PT ;  /* 0x0000000f0c00720b */ /* 0x000fe40003f1d000 */
[----:B------:R-:W-:Y:S02]  /*4f70*/  SHF.L.U32 R14, R13, R14, RZ ;  /* 0x0000000e0d0e7219 */ /* 0x000fe400000006ff */
[----:B------:R-:W-:Y:S02]  /*4f80*/  SEL R12, R16, RZ, P2 ;  /* 0x000000ff100c7207 */ /* 0x000fe40001000000 */
[----:B------:R-:W-:Y:S02]  /*4f90*/  ISETP.NE.AND P1, PT, R14, RZ, P1 ;  /* 0x000000ff0e00720c */ /* 0x000fe40000f25270 */
[----:B------:R-:W-:Y:S02]  /*4fa0*/  SHF.R.U32.HI R12, RZ, R12, R13 ;  /* 0x0000000cff0c7219 */ /* 0x000fe4000001160d */
[----:B------:R-:W-:-:S02]  /*4fb0*/  PLOP3.LUT P0, PT, P0, P1, PT, 0xf8, 0x8f ;  /* 0x00000000008f781c */ /* 0x000fc40000703f70 */
[----:B------:R-:W-:Y:S02]  /*4fc0*/  SHF.R.U32.HI R14, RZ, 0x1, R12 ;  /* 0x00000001ff0e7819 */ /* 0x000fe4000001160c */
[----:B------:R-:W-:-:S04]  /*4fd0*/  SEL R13, RZ, 0x1, !P0 ;  /* 0x00000001ff0d7807 */ /* 0x000fc80004000000 */
[----:B------:R-:W-:-:S04]  /*4fe0*/  LOP3.LUT R13, R13, 0x1, R14, 0xf8, !PT ;  /* 0x000000010d0d7812 */ /* 0x000fc800078ef80e */
[----:B------:R-:W-:-:S05]  /*4ff0*/  LOP3.LUT R13, R13, R12, RZ, 0xc0, !PT ;  /* 0x0000000c0d0d7212 */ /* 0x000fca00078ec0ff */
[----:B------:R-:W-:-:S05]  /*5000*/  IMAD.IADD R13, R14, 0x1, R13 ;  /* 0x000000010e0d7824 */ /* 0x000fca00078e020d */
[----:B------:R-:W-:Y:S01]  /*5010*/  LOP3.LUT R2, R13, R2, RZ, 0xfc, !PT ;  /* 0x000000020d027212 */ /* 0x000fe200078efcff */
[----:B------:R-:W-:Y:S06]  /*5020*/  BRA `(.L_x_70) ;  /* 0x0000000000107947 */ /* 0x000fec0003800000 */
.L_x_69:
[----:B------:R-:W-:-:S04]  /*5030*/  LOP3.LUT R2, R2, 0x80000000, RZ, 0xc0, !PT ;  /* 0x8000000002027812 */ /* 0x000fc800078ec0ff */
[----:B------:R-:W-:Y:S01]  /*5040*/  LOP3.LUT R2, R2, 0x7f800000, RZ, 0xfc, !PT ;  /* 0x7f80000002027812 */ /* 0x000fe200078efcff */
[----:B------:R-:W-:Y:S06]  /*5050*/  BRA `(.L_x_70) ;  /* 0x0000000000047947 */ /* 0x000fec0003800000 */
.L_x_68:
[----:B------:R-:W-:-:S07]  /*5060*/  IMAD R2, R17, 0x800000, R2 ;  /* 0x0080000011027824 */ /* 0x000fce00078e0202 */
.L_x_70:
[----:B------:R-:W-:Y:S05]  /*5070*/  BSYNC.RECONVERGENT B3 ;  /* 0x0000000000037941 */ /* 0x000fea0003800200 */
.L_x_67:
[----:B------:R-:W-:Y:S05]  /*5080*/  BRA `(.L_x_71) ;  /* 0x0000000000207947 */ /* 0x000fea0003800000 */
.L_x_66:
[----:B------:R-:W-:-:S04]  /*5090*/  LOP3.LUT R2, R15, 0x80000000, R2, 0x48, !PT ;  /* 0x800000000f027812 */ /* 0x000fc800078e4802 */
[----:B------:R-:W-:Y:S01]  /*50a0*/  LOP3.LUT R2, R2, 0x7f800000, RZ, 0xfc, !PT ;  /* 0x7f80000002027812 */ /* 0x000fe200078efcff */
[----:B------:R-:W-:Y:S06]  /*50b0*/  BRA `(.L_x_71) ;  /* 0x0000000000147947 */ /* 0x000fec0003800000 */
.L_x_65:
[----:B------:R-:W-:Y:S01]  /*50c0*/  LOP3.LUT R2, R15, 0x80000000, R2, 0x48, !PT ;  /* 0x800000000f027812 */ /* 0x000fe200078e4802 */
[----:B------:R-:W-:Y:S06]  /*50d0*/  BRA `(.L_x_71) ;  /* 0x00000000000c7947 */ /* 0x000fec0003800000 */
.L_x_64:
[----:B------:R-:W0:Y:S01]  /*50e0*/  MUFU.RSQ R2, -QNAN ;  /* 0xffc0000000027908 */ /* 0x000e220000001400 */
[----:B------:R-:W-:Y:S05]  /*50f0*/  BRA `(.L_x_71) ;  /* 0x0000000000047947 */ /* 0x000fea0003800000 */
.L_x_63:
[----:B------:R-:W-:-:S07]  /*5100*/  FADD.FTZ R2, R2, R7 ;  /* 0x0000000702027221 */ /* 0x000fce0000010000 */
.L_x_71:
[----:B------:R-:W-:Y:S05]  /*5110*/  BSYNC.RECONVERGENT B2 ;  /* 0x0000000000027941 */ /* 0x000fea0003800200 */
.L_x_61:
[----:B------:R-:W-:Y:S02]  /*5120*/  IMAD.MOV.U32 R12, RZ, RZ, R8 ;  /* 0x000000ffff0c7224 */ /* 0x000fe400078e0008 */
[----:B------:R-:W-:-:S04]  /*5130*/  IMAD.MOV.U32 R13, RZ, RZ, 0x0 ;  /* 0x00000000ff0d7424 */ /* 0x000fc800078e00ff */
[----:B0-----:R-:W-:Y:S05]  /*5140*/  RET.REL.NODEC R12 `(_Z18topkSamplingKernelPfPiiifj) ;  /* 0xffffffac0cac7950 */ /* 0x001fea0003c3ffff */
.L_x_72:
[----:B------:R-:W-:-:S00]  /*5150*/  BRA `(.L_x_72) ;  /* 0xfffffffc00fc7947 */ /* 0x000fc0000383ffff */
[----:B------:R-:W-:-:S00]  /*5160*/  NOP ;  /* 0x0000000000007918 */ /* 0x000fc00000000000 */
        /* <DEDUP_REMOVED lines=9> */
.L_x_218:


//--------------------- .text._Z24fusedSelfAttentionKernelP6__halfS0_PiS0_S0_iiii --------------------------
	.section	.text._Z24fusedSelfAttentionKernelP6__halfS0_PiS0_S0_iiii,"ax",@progbits
	.align	128
        .global         _Z24fusedSelfAttentionKernelP6__halfS0_PiS0_S0_iiii
        .type           _Z24fusedSelfAttentionKernelP6__halfS0_PiS0_S0_iiii,@function
        .size           _Z24fusedSelfAttentionKernelP6__halfS0_PiS0_S0_iiii,(.L_x_220 - _Z24fusedSelfAttentionKernelP6__halfS0_PiS0_S0_iiii)
        .other          _Z24fusedSelfAttentionKernelP6__halfS0_PiS0_S0_iiii,@"STO_CUDA_ENTRY STV_DEFAULT"
_Z24fusedSelfAttentionKernelP6__halfS0_PiS0_S0_iiii:
.text._Z24fusedSelfAttentionKernelP6__halfS0_PiS0_S0_iiii:
[----:B------:R-:W-:Y:S01]  /*0000*/  LDC R1, c[0x0][0x37c] ;  /* 0x0000df00ff017b82 */ /* 0x000fe20000000800 */
[----:B------:R-:W0:Y:S07]  /*0010*/  S2R R7, SR_CTAID.Z ;  /* 0x0000000000077919 */ /* 0x000e2e0000002700 */
[----:B------:R-:W0:Y:S01]  /*0020*/  LDC.64 R4, c[0x0][0x390] ;  /* 0x0000e400ff047b82 */ /* 0x000e220000000a00 */
[----:B------:R-:W1:Y:S01]  /*0030*/  LDCU.64 UR8, c[0x0][0x358] ;  /* 0x00006b00ff0877ac */ /* 0x000e620008000a00 */
[----:B------:R-:W2:Y:S01]  /*0040*/  S2R R21, SR_CTAID.X ;  /* 0x0000000000157919 */ /* 0x000ea20000002500 */
[----:B------:R-:W3:Y:S01]  /*0050*/  LDCU UR5, c[0x0][0x3ac] ;  /* 0x00007580ff0577ac */ /* 0x000ee20008000800 */
[----:B------:R-:W2:Y:S04]  /*0060*/  S2R R6, SR_TID.X ;  /* 0x0000000000067919 */ /* 0x000ea80000002100 */
[----:B------:R-:W4:Y:S08]  /*0070*/  S2UR UR4, SR_CTAID.Y ;  /* 0x00000000000479c3 */ /* 0x000f300000002600 */
[----:B------:R-:W4:Y:S01]  /*0080*/  LDC.64 R2, c[0x0][0x3b0] ;  /* 0x0000ec00ff027b82 */ /* 0x000f220000000a00 */
[----:B0-----:R-:W-:-:S06]  /*0090*/  IMAD.WIDE.U32 R4, R7, 0x4, R4 ;  /* 0x0000000407047825 */ /* 0x001fcc00078e0004 */
[----:B-1----:R-:W5:Y:S01]  /*00a0*/  LDG.E R4, desc[UR8][R4.64] ;  /* 0x0000000804047981 */ /* 0x002f62000c1e1900 */
[----:B------:R-:W0:Y:S01]  /*00b0*/  S2UR UR10, SR_CgaCtaId ;  /* 0x00000000000a79c3 */ /* 0x000e220000008800 */
[----:B--2---:R-:W-:Y:S01]  /*00c0*/  LEA R21, R21, R6, 0x5 ;  /* 0x0000000615157211 */ /* 0x004fe200078e28ff */
[----:B----4-:R-:W-:Y:S01]  /*00d0*/  IMAD R2, R7, R2, UR4 ;  /* 0x0000000407027e24 */ /* 0x010fe2000f8e0202 */
[----:B------:R-:W1:Y:S01]  /*00e0*/  S2R R8, SR_TID.Y ;  /* 0x0000000000087919 */ /* 0x000e620000002200 */
[----:B---3--:R-:W-:Y:S01]  /*00f0*/  IMAD R13, R3, UR5, RZ ;  /* 0x00000005030d7c24 */ /* 0x008fe2000f8e02ff */
[----:B------:R-:W-:Y:S01]  /*0100*/  UMOV UR7, 0x400 ;  /* 0x0000040000077882 */ /* 0x000fe20000000000 */
[----:B------:R-:W-:Y:S02]  /*0110*/  BSSY.RECONVERGENT B0, `(.L_x_73) ;  /* 0x0000142000007945 */ /* 0x000fe40003800200 */
[----:B------:R-:W-:Y:S01]  /*0120*/  IMAD R20, R2, R13, RZ ;  /* 0x0000000d02147224 */ /* 0x000fe200078e02ff */
[----:B-----5:R-:W-:-:S04]  /*0130*/  IADD3 R21, PT, PT, R4, R21, RZ ;  /* 0x0000001504157210 */ /* 0x020fc80007ffe0ff */
[----:B------:R-:W-:-:S13]  /*0140*/  ISETP.GE.AND P0, PT, R21, UR5, PT ;  /* 0x0000000515007c0c */ /* 0x000fda000bf06270 */
[----:B01----:R-:W-:Y:S05]  /*0150*/  @P0 BRA `(.L_x_74) ;  /* 0x0000001000f40947 */ /* 0x003fea0003800000 */
[----:B------:R-:W0:Y:S01]  /*0160*/  LDC.64 R10, c[0x0][0x380] ;  /* 0x0000e000ff0a7b82 */ /* 0x000e220000000a00 */
[----:B------:R-:W-:-:S05]  /*0170*/  IMAD R7, R21, R3, R20 ;  /* 0x0000000315077224 */ /* 0x000fca00078e0214 */
[----:B------:R-:W-:-:S05]  /*0180*/  IADD3 R5, PT, PT, R7, R8, RZ ;  /* 0x0000000807057210 */ /* 0x000fca0007ffe0ff */
[----:B0-----:R-:W-:-:S06]  /*0190*/  IMAD.WIDE R4, R5, 0x2, R10 ;  /* 0x0000000205047825 */ /* 0x001fcc00078e020a */
[----:B------:R-:W2:Y:S01]  /*01a0*/  LDG.E.U16 R5, desc[UR8][R4.64] ;  /* 0x0000000804057981 */ /* 0x000ea2000c1e1500 */
[----:B------:R-:W-:Y:S01]  /*01b0*/  ULEA UR4, UR10, UR7, 0x18 ;  /* 0x000000070a047291 */ /* 0x000fe2000f8ec0ff */
[C---:B------:R-:W-:Y:S01]  /*01c0*/  ISETP.NE.AND P0, PT, R8.reuse, RZ, PT ;  /* 0x000000ff0800720c */ /* 0x040fe20003f05270 */
[----:B------:R-:W-:Y:S04]  /*01d0*/  BSSY.RECONVERGENT B1, `(.L_x_75) ;  /* 0x000011e000017945 */ /* 0x000fe80003800200 */
[----:B------:R-:W-:-:S04]  /*01e0*/  LEA R0, R8, UR4, 0x6 ;  /* 0x0000000408007c11 */ /* 0x000fc8000f8e30ff */
[----:B------:R-:W-:-:S05]  /*01f0*/  LEA R0, R6, R0, 0x1 ;  /* 0x0000000006007211 */ /* 0x000fca00078e08ff */
[----:B--2---:R0:W-:Y:S01]  /*0200*/  STS.U16 [R0], R5 ;  /* 0x0000000500007388 */ /* 0x0041e20000000400 */
[----:B------:R-:W-:Y:S05]  /*0210*/  @P0 BRA `(.L_x_76) ;  /* 0x0000001000640947 */ /* 0x000fea0003800000 */
[----:B------:R-:W-:Y:S01]  /*0220*/  ISETP.GE.AND P0, PT, R3, 0x2, PT ;  /* 0x000000020300780c */ /* 0x000fe20003f06270 */
[----:B------:R-:W-:-:S12]  /*0230*/  IMAD.WIDE R10, R7, 0x2, R10 ;  /* 0x00000002070a7825 */ /* 0x000fd800078e020a */
[----:B------:R-:W-:Y:S05]  /*0240*/  @!P0 BRA `(.L_x_76) ;  /* 0x0000001000588947 */ /* 0x000fea0003800000 */
[----:B------:R-:W-:Y:S01]  /*0250*/  LEA.HI R3, R3, R3, RZ, 0x1 ;  /* 0x0000000303037211 */ /* 0x000fe200078f08ff */
[----:B0-----:R-:W-:Y:S02]  /*0260*/  HFMA2 R0, -RZ, RZ, 0, 0 ;  /* 0x00000000ff007431 */ /* 0x001fe400000001ff */
[----:B------:R-:W-:Y:S01]  /*0270*/  IMAD.WIDE R12, R13, 0x2, R10 ;  /* 0x000000020d0c7825 */ /* 0x000fe200078e020a */
[----:B------:R-:W-:-:S07]  /*0280*/  SHF.R.S32.HI R3, RZ, 0x1, R3 ;  /* 0x00000001ff037819 */ /* 0x000fce0000011403 */
.L_x_87:
[----:B------:R-:W-:Y:S01]  /*0290*/  I2FP.F32.U32 R2, R0 ;  /* 0x0000000000027245 */ /* 0x000fe20000201000 */
[----:B------:R-:W-:Y:S01]  /*02a0*/  BSSY.RECONVERGENT B2, `(.L_x_77) ;  /* 0x0000073000027945 */ /* 0x000fe20003800200 */
[----:B-1----:R-:W-:-:S03]  /*02b0*/  I2FP.F32.S32 R15, R21 ;  /* 0x00000015000f7245 */ /* 0x002fc60000201400 */
[----:B------:R-:W-:-:S04]  /*02c0*/  FMUL R2, R2, -2 ;  /* 0xc000000002027820 */ /* 0x000fc80000400000 */
[----:B------:R-:W-:-:S05]  /*02d0*/  FMUL R14, R2, 1.9999999949504854158e-06 ;  /* 0x360637bd020e7820 */ /* 0x000fca0000400000 */
[----:B------:R-:W-:-:S13]  /*02e0*/  FSETP.GEU.AND P0, PT, R14, -126, PT ;  /* 0xc2fc00000e00780b */ /* 0x000fda0003f0e000 */
[----:B------:R-:W-:-:S04]  /*02f0*/  @!P0 FMUL R14, R14, 0.5 ;  /* 0x3f0000000e0e8820 */ /* 0x000fc80000400000 */
[----:B------:R-:W0:Y:S02]  /*0300*/  MUFU.EX2 R2, R14 ;  /* 0x0000000e00027308 */ /* 0x000e240000000800 */
[----:B0-----:R-:W-:-:S04]  /*0310*/  @!P0 FMUL R2, R2, R2 ;  /* 0x0000000202028220 */ /* 0x001fc80000400000 */
[----:B------:R-:W-:-:S04]  /*0320*/  FMUL R2, R15, R2 ;  /* 0x000000020f027220 */ /* 0x000fc80000400000 */
[C---:B------:R-:W-:Y:S01]  /*0330*/  FMUL R19, R2.reuse, 0.63661974668502807617 ;  /* 0x3f22f98302137820 */ /* 0x040fe20000400000 */
[----:B------:R-:W-:-:S05]  /*0340*/  FSETP.GE.AND P5, PT, |R2|, 105615, PT ;  /* 0x47ce47800200780b */ /* 0x000fca0003fa6200 */
[----:B------:R-:W0:Y:S02]  /*0350*/  F2I.NTZ R19, R19 ;  /* 0x0000001300137305 */ /* 0x000e240000203100 */
[----:B0-----:R-:W-:Y:S01]  /*0360*/  I2FP.F32.S32 R23, R19 ;  /* 0x0000001300177245 */ /* 0x001fe20000201400 */
[----:B------:R-:W-:-:S04]  /*0370*/  IMAD.MOV.U32 R24, RZ, RZ, R19 ;  /* 0x000000ffff187224 */ /* 0x000fc800078e0013 */
[----:B------:R-:W-:-:S04]  /*0380*/  FFMA R16, R23, -1.5707962512969970703, R2 ;  /* 0xbfc90fda17107823 */ /* 0x000fc80000000002 */
[----:B------:R-:W-:-:S04]  /*0390*/  FFMA R16, R23, -7.5497894158615963534e-08, R16 ;  /* 0xb3a2216817107823 */ /* 0x000fc80000000010 */
[----:B------:R-:W-:-:S05]  /*03a0*/  FFMA R23, R23, -5.3903029534742383927e-15, R16 ;  /* 0xa7c234c517177823 */ /* 0x000fca0000000010 */
[----:B------:R-:W-:Y:S01]  /*03b0*/  MOV R14, R23 ;  /* 0x00000017000e7202 */ /* 0x000fe20000000f00 */
[----:B------:R-:W-:Y:S06]  /*03c0*/  @!P5 BRA `(.L_x_78) ;  /* 0x000000040080d947 */ /* 0x000fec0003800000 */
[----:B------:R-:W-:-:S13]  /*03d0*/  FSETP.NEU.AND P0, PT, |R2|, +INF , PT ;  /* 0x7f8000000200780b */ /* 0x000fda0003f0d200 */
[----:B------:R-:W-:Y:S01]  /*03e0*/  @!P0 FMUL R14, RZ, R2 ;  /* 0x00000002ff0e8220 */ /* 0x000fe20000400000 */
[----:B------:R-:W-:Y:S01]  /*03f0*/  @!P0 MOV R19, RZ ;  /* 0x000000ff00138202 */ /* 0x000fe20000000f00 */
[----:B------:R-:W-:Y:S06]  /*0400*/  @!P0 BRA `(.L_x_78) ;  /* 0x0000000400708947 */ /* 0x000fec0003800000 */
[----:B------:R-:W-:Y:S02]  /*0410*/  SHF.L.U32 R14, R2, 0x8, RZ ;  /* 0x00000008020e7819 */ /* 0x000fe400000006ff */
[----:B------:R-:W-:Y:S01]  /*0420*/  CS2R R18, SRZ ;  /* 0x0000000000127805 */ /* 0x000fe2000001ff00 */
[----:B------:R-:W0:Y:S01]  /*0430*/  LDCU.64 UR12, c[0x4][0x40] ;  /* 0x01000800ff0c77ac */ /* 0x000e220008000a00 */
[----:B------:R-:W-:Y:S01]  /*0440*/  LOP3.LUT R25, R14, 0x80000000, RZ, 0xfc, !PT ;  /* 0x800000000e197812 */ /* 0x000fe200078efcff */
[----:B------:R-:W-:Y:S01]  /*0450*/  UMOV UR5, URZ ;  /* 0x000000ff00057c82 */ /* 0x000fe20008000000 */
[----:B------:R-:W-:-:S05]  /*0460*/  UMOV UR4, URZ ;  /* 0x000000ff00047c82 */ /* 0x000fca0008000000 */
.L_x_79:
[----:B0-----:R-:W-:Y:S02]  /*0470*/  MOV R14, UR12 ;  /* 0x0000000c000e7c02 */ /* 0x001fe40008000f00 */
[----:B------:R-:W-:-:S05]  /*0480*/  MOV R15, UR13 ;  /* 0x0000000d000f7c02 */ /* 0x000fca0008000f00 */
[----:B------:R-:W2:Y:S01]  /*0490*/  LDG.E.CONSTANT R14, desc[UR8][R14.64] ;  /* 0x000000080e0e7981 */ /* 0x000ea2000c1e9900 */
[----:B------:R-:W-:Y:S01]  /*04a0*/  UIADD3 UR4, UPT, UPT, UR4, 0x1, URZ ;  /* 0x0000000104047890 */ /* 0x000fe2000fffe0ff */
[C---:B------:R-:W-:Y:S01]  /*04b0*/  ISETP.EQ.AND P0, PT, R18.reuse, RZ, PT ;  /* 0x000000ff1200720c */ /* 0x040fe20003f02270 */
[----:B------:R-:W-:Y:S01]  /*04c0*/  UIADD3 UR12, UP1, UPT, UR12, 0x4, URZ ;  /* 0x000000040c0c7890 */ /* 0x000fe2000ff3e0ff */
[C---:B------:R-:W-:Y:S01]  /*04d0*/  ISETP.EQ.AND P1, PT, R18.reuse, 0x4, PT ;  /* 0x000000041200780c */ /* 0x040fe20003f22270 */
[----:B------:R-:W-:Y:S01]  /*04e0*/  UISETP.NE.AND UP0, UPT, UR4, 0x6, UPT ;  /* 0x000000060400788c */ /* 0x000fe2000bf05270 */
[C---:B------:R-:W-:Y:S01]  /*04f0*/  ISETP.EQ.AND P3, PT, R18.reuse, 0xc, PT ;  /* 0x0000000c1200780c */ /* 0x040fe20003f62270 */
[----:B------:R-:W-:Y:S01]  /*0500*/  UIADD3.X UR13, UPT, UPT, URZ, UR13, URZ, UP1, !UPT ;  /* 0x0000000dff0d7290 */ /* 0x000fe20008ffe4ff */
[C---:B------:R-:W-:Y:S02]  /*0510*/  ISETP.EQ.AND P4, PT, R18.reuse, 0x10, PT ;  /* 0x000000101200780c */ /* 0x040fe40003f82270 */
[----:B------:R-:W-:Y:S01]  /*0520*/  ISETP.EQ.AND P6, PT, R18, 0x14, PT ;  /* 0x000000141200780c */ /* 0x000fe20003fc2270 */
[----:B--2---:R-:W-:-:S03]  /*0530*/  IMAD.WIDE.U32 R16, R14, R25, RZ ;  /* 0x000000190e107225 */ /* 0x004fc600078e00ff */
[----:B------:R-:W-:-:S04]  /*0540*/  IADD3 R16, P2, PT, R16, R19, RZ ;  /* 0x0000001310107210 */ /* 0x000fc80007f5e0ff */
[----:B------:R-:W-:Y:S01]  /*0550*/  IADD3.X R19, PT, PT, R17, UR5, RZ, P2, !PT ;  /* 0x0000000511137c10 */ /* 0x000fe200097fe4ff */
[----:B------:R-:W-:Y:S01]  /*0560*/  @P0 IMAD.MOV.U32 R4, RZ, RZ, R16 ;  /* 0x000000ffff040224 */ /* 0x000fe200078e0010 */
[C---:B------:R-:W-:Y:S01]  /*0570*/  ISETP.EQ.AND P2, PT, R18.reuse, 0x8, PT ;  /* 0x000000081200780c */ /* 0x040fe20003f42270 */
[----:B------:R-:W-:Y:S01]  /*0580*/  VIADD R18, R18, 0x4 ;  /* 0x0000000412127836 */ /* 0x000fe20000000000 */
[-C--:B------:R-:W-:Y:S02]  /*0590*/  @P1 MOV R5, R16.reuse ;  /* 0x0000001000051202 */ /* 0x080fe40000000f00 */
[-C--:B------:R-:W-:Y:S02]  /*05a0*/  @P3 MOV R7, R16.reuse ;  /* 0x0000001000073202 */ /* 0x080fe40000000f00 */
[-C--:B------:R-:W-:Y:S02]  /*05b0*/  @P4 MOV R8, R16.reuse ;  /* 0x0000001000084202 */ /* 0x080fe40000000f00 */
[----:B------:R-:W-:-:S05]  /*05c0*/  @P6 MOV R9, R16 ;  /* 0x0000001000096202 */ /* 0x000fca0000000f00 */
[----:B------:R-:W-:Y:S01]  /*05d0*/  @P2 MOV R6, R16 ;  /* 0x0000001000062202 */ /* 0x000fe20000000f00 */
[----:B------:R-:W-:Y:S06]  /*05e0*/  BRA.U UP0, `(.L_x_79) ;  /* 0xfffffffd00a07547 */ /* 0x000fec000b83ffff */
[----:B------:R-:W-:Y:S01]  /*05f0*/  SHF.R.U32.HI R14, RZ, 0x17, R2 ;  /* 0x00000017ff0e7819 */ /* 0x000fe20000011602 */
[----:B------:R-:W-:Y:S03]  /*0600*/  BSSY.RECONVERGENT B3, `(.L_x_80) ;  /* 0x000002a000037945 */ /* 0x000fe60003800200 */
[----:B------:R-:W-:-:S04]  /*0610*/  LOP3.LUT R15, R14, 0xe0, RZ, 0xc0, !PT ;  /* 0x000000e00e0f7812 */ /* 0x000fc800078ec0ff */
[----:B------:R-:W-:-:S04]  /*0620*/  IADD3 R15, PT, PT, R15, -0x80, RZ ;  /* 0xffffff800f0f7810 */ /* 0x000fc80007ffe0ff */
[----:B------:R-:W-:-:S04]  /*0630*/  SHF.R.U32.HI R15, RZ, 0x5, R15 ;  /* 0x00000005ff0f7819 */ /* 0x000fc8000001160f */
[----:B------:R-:W-:-:S04]  /*0640*/  LEA R17, -R15, RZ, 0x2 ;  /* 0x000000ff0f117211 */ /* 0x000fc800078e11ff */
[C---:B------:R-:W-:Y:S02]  /*0650*/  ISETP.EQ.AND P0, PT, R17.reuse, -0x18, PT ;  /* 0xffffffe81100780c */ /* 0x040fe40003f02270 */
[C---:B------:R-:W-:Y:S02]  /*0660*/  ISETP.EQ.AND P6, PT, R17.reuse, -0x14, PT ;  /* 0xffffffec1100780c */ /* 0x040fe40003fc2270 */
[C---:B------:R-:W-:Y:S02]  /*0670*/  ISETP.EQ.AND P4, PT, R17.reuse, -0x10, PT ;  /* 0xfffffff01100780c */ /* 0x040fe40003f82270 */
[C---:B------:R-:W-:Y:S02]  /*0680*/  ISETP.EQ.AND P3, PT, R17.reuse, -0xc, PT ;  /* 0xfffffff41100780c */ /* 0x040fe40003f62270 */
[C---:B------:R-:W-:Y:S02]  /*0690*/  ISETP.EQ.AND P2, PT, R17.reuse, -0x8, PT ;  /* 0xfffffff81100780c */ /* 0x040fe40003f42270 */
[----:B------:R-:W-:-:S03]  /*06a0*/  ISETP.EQ.AND P1, PT, R17, -0x4, PT ;  /* 0xfffffffc1100780c */ /* 0x000fc60003f22270 */
[-C--:B------:R-:W-:Y:S02]  /*06b0*/  @P0 MOV R18, R4.reuse ;  /* 0x0000000400120202 */ /* 0x080fe40000000f00 */
[----:B------:R-:W-:Y:S02]  /*06c0*/  @P6 MOV R15, R4 ;  /* 0x00000004000f6202 */ /* 0x000fe40000000f00 */
[----:B------:R-:W-:Y:S01]  /*06d0*/  @P6 MOV R18, R5 ;  /* 0x0000000500126202 */ /* 0x000fe20000000f00 */
[----:B------:R-:W-:Y:S01]  /*06e0*/  @P4 IMAD.MOV.U32 R15, RZ, RZ, R5 ;  /* 0x000000ffff0f4224 */ /* 0x000fe200078e0005 */
[C---:B------:R-:W-:Y:S02]  /*06f0*/  ISETP.EQ.AND P0, PT, R17.reuse, RZ, PT ;  /* 0x000000ff1100720c */ /* 0x040fe40003f02270 */
[----:B------:R-:W-:Y:S02]  /*0700*/  ISETP.EQ.AND P6, PT, R17, 0x4, PT ;  /* 0x000000041100780c */ /* 0x000fe40003fc2270 */
[----:B------:R-:W-:-:S02]  /*0710*/  @P3 MOV R15, R6 ;  /* 0x00000006000f3202 */ /* 0x000fc40000000f00 */
[-C--:B------:R-:W-:Y:S01]  /*0720*/  @P2 MOV R15, R7.reuse ;  /* 0x00000007000f2202 */ /* 0x080fe20000000f00 */
[----:B------:R-:W-:Y:S01]  /*0730*/  @P1 IMAD.MOV.U32 R15, RZ, RZ, R8 ;  /* 0x000000ffff0f1224 */ /* 0x000fe200078e0008 */
[----:B------:R-:W-:Y:S02]  /*0740*/  P2R R16, PR, RZ, 0x40 ;  /* 0x00000040ff107803 */ /* 0x000fe40000000000 */
[----:B------:R-:W-:Y:S02]  /*0750*/  @P4 MOV R18, R6 ;  /* 0x0000000600124202 */ /* 0x000fe40000000f00 */
[----:B------:R-:W-:Y:S02]  /*0760*/  @P3 MOV R18, R7 ;  /* 0x0000000700123202 */ /* 0x000fe40000000f00 */
[----:B------:R-:W-:Y:S02]  /*0770*/  @P0 MOV R15, R9 ;  /* 0x00000009000f0202 */ /* 0x000fe40000000f00 */
[----:B------:R-:W-:-:S02]  /*0780*/  @P6 MOV R15, R19 ;  /* 0x00000013000f6202 */ /* 0x000fc40000000f00 */
[----:B------:R-:W-:Y:S02]  /*0790*/  LOP3.LUT P6, RZ, R14, 0x1f, RZ, 0xc0, !PT ;  /* 0x0000001f0eff7812 */ /* 0x000fe400078cc0ff */
[----:B------:R-:W-:Y:S02]  /*07a0*/  @P2 MOV R18, R8 ;  /* 0x0000000800122202 */ /* 0x000fe40000000f00 */
[----:B------:R-:W-:Y:S02]  /*07b0*/  @P1 MOV R18, R9 ;  /* 0x0000000900121202 */ /* 0x000fe40000000f00 */
[----:B------:R-:W-:-:S07]  /*07c0*/  @P0 MOV R18, R19 ;  /* 0x0000001300120202 */ /* 0x000fce0000000f00 */
[----:B------:R-:W-:Y:S05]  /*07d0*/  @!P6 BRA `(.L_x_81) ;  /* 0x000000000030e947 */ /* 0x000fea0003800000 */
[----:B------:R-:W-:Y:S01]  /*07e0*/  @P4 MOV R16, R4 ;  /* 0x0000000400104202 */ /* 0x000fe20000000f00 */
[----:B------:R-:W-:Y:S01]  /*07f0*/  @P3 IMAD.MOV.U32 R16, RZ, RZ, R5 ;  /* 0x000000ffff103224 */ /* 0x000fe200078e0005 */
[----:B------:R-:W-:Y:S02]  /*0800*/  @P2 MOV R16, R6 ;  /* 0x0000000600102202 */ /* 0x000fe40000000f00 */
[C---:B------:R-:W-:Y:S02]  /*0810*/  ISETP.EQ.AND P6, PT, R17.reuse, 0x4, PT ;  /* 0x000000041100780c */ /* 0x040fe40003fc2270 */
[----:B------:R-:W-:Y:S02]  /*0820*/  ISETP.EQ.AND P2, PT, R17, 0x8, PT ;  /* 0x000000081100780c */ /* 0x000fe40003f42270 */
[----:B------:R-:W-:Y:S02]  /*0830*/  @P1 MOV R16, R7 ;  /* 0x0000000700101202 */ /* 0x000fe40000000f00 */
[----:B------:R-:W-:-:S02]  /*0840*/  @P0 MOV R16, R8 ;  /* 0x0000000800100202 */ /* 0x000fc40000000f00 */
[----:B------:R-:W-:-:S04]  /*0850*/  LOP3.LUT R14, R14, 0x1f, RZ, 0xc0, !PT ;  /* 0x0000001f0e0e7812 */ /* 0x000fc800078ec0ff */
[----:B------:R-:W-:Y:S02]  /*0860*/  SHF.L.W.U32.HI R18, R15, R14, R18 ;  /* 0x0000000e0f127219 */ /* 0x000fe40000010e12 */
[----:B------:R-:W-:Y:S02]  /*0870*/  @P6 MOV R16, R9 ;  /* 0x0000000900106202 */ /* 0x000fe40000000f00 */
[----:B------:R-:W-:-:S04]  /*0880*/  @P2 MOV R16, R19 ;  /* 0x0000001300102202 */ /* 0x000fc80000000f00 */
[----:B------:R-:W-:-:S07]  /*0890*/  SHF.L.W.U32.HI R15, R16, R14, R15 ;  /* 0x0000000e100f7219 */ /* 0x000fce0000010e0f */
.L_x_81:
[----:B------:R-:W-:Y:S05]  /*08a0*/  BSYNC.RECONVERGENT B3 ;  /* 0x0000000000037941 */ /* 0x000fea0003800200 */
.L_x_80:
[C---:B------:R-:W-:Y:S01]  /*08b0*/  SHF.L.W.U32.HI R19, R15.reuse, 0x2, R18 ;  /* 0x000000020f137819 */ /* 0x040fe20000010e12 */
[----:B------:R-:W-:Y:S01]  /*08c0*/  IMAD.SHL.U32 R15, R15, 0x4, RZ ;  /* 0x000000040f0f7824 */ /* 0x000fe200078e00ff */
[----:B------:R-:W-:Y:S01]  /*08d0*/  UMOV UR4, 0x54442d19 ;  /* 0x54442d1900047882 */ /* 0x000fe20000000000 */
[----:B------:R-:W-:Y:S01]  /*08e0*/  UMOV UR5, 0x3bf921fb ;  /* 0x3bf921fb00057882 */ /* 0x000fe20000000000 */
[----:B------:R-:W-:Y:S02]  /*08f0*/  SHF.R.S32.HI R16, RZ, 0x1f, R19 ;  /* 0x0000001fff107819 */ /* 0x000fe40000011413 */
[----:B------:R-:W-:Y:S02]  /*0900*/  ISETP.GE.AND P0, PT, R2, RZ, PT ;  /* 0x000000ff0200720c */ /* 0x000fe40003f06270 */
[C---:B------:R-:W-:Y:S02]  /*0910*/  LOP3.LUT R14, R16.reuse, R15, RZ, 0x3c, !PT ;  /* 0x0000000f100e7212 */ /* 0x040fe400078e3cff */
[----:B------:R-:W-:-:S02]  /*0920*/  LOP3.LUT R15, R16, R19, RZ, 0x3c, !PT ;  /* 0x00000013100f7212 */ /* 0x000fc400078e3cff */
[----:B------:R-:W-:Y:S02]  /*0930*/  SHF.R.U32.HI R18, RZ, 0x1e, R18 ;  /* 0x0000001eff127819 */ /* 0x000fe40000011612 */
[C---:B------:R-:W-:Y:S02]  /*0940*/  LOP3.LUT R22, R19.reuse, R2, RZ, 0x3c, !PT ;  /* 0x0000000213167212 */ /* 0x040fe400078e3cff */
[----:B------:R-:W0:Y:S01]  /*0950*/  I2F.F64.S64 R14, R14 ;  /* 0x0000000e000e7312 */ /* 0x000e220000301c00 */
[----:B------:R-:W-:Y:S02]  /*0960*/  LEA.HI R19, R19, R18, RZ, 0x1 ;  /* 0x0000001213137211 */ /* 0x000fe400078f08ff */
[----:B------:R-:W-:Y:S02]  /*0970*/  ISETP.GE.AND P1, PT, R22, RZ, PT ;  /* 0x000000ff1600720c */ /* 0x000fe40003f26270 */
[----:B------:R-:W-:-:S04]  /*0980*/  IADD3 R18, PT, PT, -R19, RZ, RZ ;  /* 0x000000ff13127210 */ /* 0x000fc80007ffe1ff */
[----:B------:R-:W-:Y:S01]  /*0990*/  @!P0 MOV R19, R18 ;  /* 0x0000001200138202 */ /* 0x000fe20000000f00 */
[----:B0-----:R-:W-:-:S10]  /*09a0*/  DMUL R16, R14, UR4 ;  /* 0x000000040e107c28 */ /* 0x001fd40008000000 */
[----:B------:R-:W0:Y:S02]  /*09b0*/  F2F.F32.F64 R16, R16 ;  /* 0x0000001000107310 */ /* 0x000e240000301000 */
[----:B0-----:R-:W-:-:S07]  /*09c0*/  FSEL R14, -R16, R16, !P1 ;  /* 0x00000010100e7208 */ /* 0x001fce0004800100 */
.L_x_78:
[----:B------:R-:W-:Y:S05]  /*09d0*/  BSYNC.RECONVERGENT B2 ;  /* 0x0000000000027941 */ /* 0x000fea0003800200 */
.L_x_77:
[----:B------:R-:W-:Y:S02]  /*09e0*/  HFMA2 R16, -RZ, RZ, 0.487060546875, -0.0625 ;  /* 0x37cbac00ff107431 */ /* 0x000fe400000001ff */
[----:B------:R-:W-:Y:S01]  /*09f0*/  FMUL R15, R14, R14 ;  /* 0x0000000e0e0f7220 */ /* 0x000fe20000400000 */
[----:B------:R-:W-:Y:S01]  /*0a00*/  LOP3.LUT R17, R19, 0x1, RZ, 0xc0, !PT ;  /* 0x0000000113117812 */ /* 0x000fe200078ec0ff */
[----:B------:R-:W-:Y:S01]  /*0a10*/  BSSY.RECONVERGENT B2, `(.L_x_82) ;  /* 0x000006c000027945 */ /* 0x000fe20003800200 */
[----:B------:R-:W-:Y:S02]  /*0a20*/  MOV R18, 0x3c0885e4 ;  /* 0x3c0885e400127802 */ /* 0x000fe40000000f00 */
[----:B------:R-:W-:Y:S02]  /*0a30*/  ISETP.NE.U32.AND P0, PT, R17, 0x1, PT ;  /* 0x000000011100780c */ /* 0x000fe40003f05070 */
[----:B------:R-:W-:Y:S01]  /*0a40*/  IADD3 R17, PT, PT, R19, 0x1, RZ ;  /* 0x0000000113117810 */ /* 0x000fe20007ffe0ff */
[----:B------:R-:W-:-:S02]  /*0a50*/  IMAD.MOV.U32 R19, RZ, RZ, 0x3e2aaaa8 ;  /* 0x3e2aaaa8ff137424 */ /* 0x000fc400078e00ff */
[----:B------:R-:W-:Y:S01]  /*0a60*/  FFMA R16, R15, R16, -0.0013887860113754868507 ;  /* 0xbab607ed0f107423 */ /* 0x000fe20000000010 */
[----:B------:R-:W-:Y:S02]  /*0a70*/  FSEL R26, R18, 0.041666727513074874878, !P0 ;  /* 0x3d2aaabb121a7808 */ /* 0x000fe40004000000 */
[----:B------:R-:W-:Y:S02]  /*0a80*/  LOP3.LUT P1, RZ, R17, 0x2, RZ, 0xc0, !PT ;  /* 0x0000000211ff7812 */ /* 0x000fe4000782c0ff */
[----:B------:R-:W-:Y:S02]  /*0a90*/  FSEL R16, R16, -0.00019574658654164522886, P0 ;  /* 0xb94d415310107808 */ /* 0x000fe40000000000 */
[----:B------:R-:W-:Y:S02]  /*0aa0*/  FSEL R22, R14, 1, !P0 ;  /* 0x3f8000000e167808 */ /* 0x000fe40004000000 */
[----:B------:R-:W-:Y:S01]  /*0ab0*/  FSEL R25, -R19, -0.4999999701976776123, !P0 ;  /* 0xbeffffff13197808 */ /* 0x000fe20004000100 */
[----:B------:R-:W-:-:S02]  /*0ac0*/  FFMA R16, R15, R16, R26 ;  /* 0x000000100f107223 */ /* 0x000fc4000000001a */
[C---:B------:R-:W-:Y:S02]  /*0ad0*/  FFMA R17, R15.reuse, R22, RZ ;  /* 0x000000160f117223 */ /* 0x040fe400000000ff */
[----:B------:R-:W-:-:S04]  /*0ae0*/  FFMA R16, R15, R16, R25 ;  /* 0x000000100f107223 */ /* 0x000fc80000000019 */
[----:B------:R-:W-:-:S04]  /*0af0*/  FFMA R22, R17, R16, R22 ;  /* 0x0000001011167223 */ /* 0x000fc80000000016 */
[----:B------:R-:W-:Y:S01]  /*0b00*/  @P1 FADD R22, RZ, -R22 ;  /* 0x80000016ff161221 */ /* 0x000fe20000000000 */
[----:B------:R-:W-:Y:S06]  /*0b10*/  @!P5 BRA `(.L_x_83) ;  /* 0x00000004006cd947 */ /* 0x000fec0003800000 */
[----:B------:R-:W-:-:S13]  /*0b20*/  FSETP.NEU.AND P0, PT, |R2|, +INF , PT ;  /* 0x7f8000000200780b */ /* 0x000fda0003f0d200 */
[----:B------:R-:W-:Y:S01]  /*0b30*/  @!P0 FMUL R23, RZ, R2 ;  /* 0x00000002ff178220 */ /* 0x000fe20000400000 */
[----:B------:R-:W-:Y:S01]  /*0b40*/  @!P0 MOV R24, RZ ;  /* 0x000000ff00188202 */ /* 0x000fe20000000f00 */
[----:B------:R-:W-:Y:S06]  /*0b50*/  @!P0 BRA `(.L_x_83) ;  /* 0x00000004005c8947 */ /* 0x000fec0003800000 */
[----:B------:R-:W-:Y:S01]  /*0b60*/  SHF.L.U32 R24, R2, 0x8, RZ ;  /* 0x0000000802187819 */ /* 0x000fe200000006ff */
[----:B------:R-:W-:Y:S01]  /*0b70*/  HFMA2 R23, -RZ, RZ, 0, 0 ;  /* 0x00000000ff177431 */ /* 0x000fe200000001ff */
[----:B------:R-:W-:Y:S01]  /*0b80*/  MOV R25, RZ ;  /* 0x000000ff00197202 */ /* 0x000fe20000000f00 */
[----:B------:R-:W-:Y:S01]  /*0b90*/  UMOV UR4, URZ ;  /* 0x000000ff00047c82 */ /* 0x000fe20008000000 */
[----:B------:R-:W-:-:S07]  /*0ba0*/  LOP3.LUT R24, R24, 0x80000000, RZ, 0xfc, !PT ;  /* 0x8000000018187812 */ /* 0x000fce00078efcff */
.L_x_84:
[----:B------:R-:W0:Y:S02]  /*0bb0*/  LDC.64 R14, c[0x4][0x40] ;  /* 0x01001000ff0e7b82 */ /* 0x000e240000000a00 */
[----:B0-----:R-:W-:-:S05]  /*0bc0*/  IMAD.WIDE.U32 R16, R25, 0x4, R14 ;  /* 0x0000000419107825 */ /* 0x001fca00078e000e */
[----:B------:R-:W2:Y:S01]  /*0bd0*/  LDG.E.CONSTANT R15, desc[UR8][R16.64] ;  /* 0x00000008100f7981 */ /* 0x000ea2000c1e9900 */
[C---:B------:R-:W-:Y:S01]  /*0be0*/  SHF.L.U32 R26, R25.reuse, 0x2, RZ ;  /* 0x00000002191a7819 */ /* 0x040fe200000006ff */
[----:B------:R-:W-:-:S03]  /*0bf0*/  VIADD R25, R25, 0x1 ;  /* 0x0000000119197836 */ /* 0x000fc60000000000 */
[C---:B------:R-:W-:Y:S02]  /*0c00*/  ISETP.EQ.AND P0, PT, R26.reuse, RZ, PT ;  /* 0x000000ff1a00720c */ /* 0x040fe40003f02270 */
[C---:B------:R-:W-:Y:S02]  /*0c10*/  ISETP.EQ.AND P5, PT, R26.reuse, 0x4, PT ;  /* 0x000000041a00780c */ /* 0x040fe40003fa2270 */
[C---:B------:R-:W-:Y:S02]  /*0c20*/  ISETP.EQ.AND P4, PT, R26.reuse, 0x8, PT ;  /* 0x000000081a00780c */ /* 0x040fe40003f82270 */
[C---:B------:R-:W-:Y:S02]  /*0c30*/  ISETP.EQ.AND P3, PT, R26.reuse, 0xc, PT ;  /* 0x0000000c1a00780c */ /* 0x040fe40003f62270 */
[C---:B------:R-:W-:Y:S02]  /*0c40*/  ISETP.EQ.AND P2, PT, R26.reuse, 0x10, PT ;  /* 0x000000101a00780c */ /* 0x040fe40003f42270 */
[----:B------:R-:W-:Y:S01]  /*0c50*/  ISETP.EQ.AND P1, PT, R26, 0x14, PT ;  /* 0x000000141a00780c */ /* 0x000fe20003f22270 */
[----:B--2---:R-:W-:-:S03]  /*0c60*/  IMAD.WIDE.U32 R14, R15, R24, RZ ;  /* 0x000000180f0e7225 */ /* 0x004fc600078e00ff */
[----:B------:R-:W-:-:S04]  /*0c70*/  IADD3 R14, P6, PT, R14, R23, RZ ;  /* 0x000000170e0e7210 */ /* 0x000fc80007fde0ff */
[----:B------:R-:W-:-:S05]  /*0c80*/  IADD3.X R23, PT, PT, R15, UR4, RZ, P6, !PT ;  /* 0x000000040f177c10 */ /* 0x000fca000b7fe4ff */
[----:B------:R-:W-:Y:S01]  /*0c90*/  @P1 IMAD.MOV.U32 R9, RZ, RZ, R14 ;  /* 0x000000ffff091224 */ /* 0x000fe200078e000e */
[----:B------:R-:W-:Y:S02]  /*0ca0*/  ISETP.NE.AND P6, PT, R25, 0x6, PT ;  /* 0x000000061900780c */ /* 0x000fe40003fc5270 */
[-C--:B------:R-:W-:Y:S02]  /*0cb0*/  @P0 MOV R4, R14.reuse ;  /* 0x0000000e00040202 */ /* 0x080fe40000000f00 */
[-C--:B------:R-:W-:Y:S02]  /*0cc0*/  @P5 MOV R5, R14.reuse ;  /* 0x0000000e00055202 */ /* 0x080fe40000000f00 */
[-C--:B------:R-:W-:Y:S02]  /*0cd0*/  @P4 MOV R6, R14.reuse ;  /* 0x0000000e00064202 */ /* 0x080fe40000000f00 */
[-C--:B------:R-:W-:Y:S02]  /*0ce0*/  @P3 MOV R7, R14.reuse ;  /* 0x0000000e00073202 */ /* 0x080fe40000000f00 */
[----:B------:R-:W-:-:S03]  /*0cf0*/  @P2 MOV R8, R14 ;  /* 0x0000000e00082202 */ /* 0x000fc60000000f00 */
[----:B------:R-:W-:Y:S05]  /*0d00*/  @P6 BRA `(.L_x_84) ;  /* 0xfffffffc00a86947 */ /* 0x000fea000383ffff */
[----:B------:R-:W-:Y:S01]  /*0d10*/  SHF.R.U32.HI R16, RZ, 0x17, R2 ;  /* 0x00000017ff107819 */ /* 0x000fe20000011602 */
[----:B------:R-:W-:Y:S03]  /*0d20*/  BSSY.RECONVERGENT B3, `(.L_x_85) ;  /* 0x0000028000037945 */ /* 0x000fe60003800200 */
[C---:B------:R-:W-:Y:S02]  /*0d30*/  LOP3.LUT R14, R16.reuse, 0xe0, RZ, 0xc0, !PT ;  /* 0x000000e0100e7812 */ /* 0x040fe400078ec0ff */
[----:B------:R-:W-:Y:S02]  /*0d40*/  LOP3.LUT P6, RZ, R16, 0x1f, RZ, 0xc0, !PT ;  /* 0x0000001f10ff7812 */ /* 0x000fe400078cc0ff */
        /* <DEDUP_REMOVED lines=8> */
[----:B------:R-:W-:-:S03]  /*0dd0*/  ISETP.EQ.AND P5, PT, R17, 0x4, PT ;  /* 0x000000041100780c */ /* 0x000fc60003fa2270 */
[-C--:B------:R-:W-:Y:S02]  /*0de0*/  @P3 MOV R24, R4.reuse ;  /* 0x0000000400183202 */ /* 0x080fe40000000f00 */
[----:B------:R-:W-:Y:S02]  /*0df0*/  @P4 MOV R14, R4 ;  /* 0x00000004000e4202 */ /* 0x000fe40000000f00 */
[C---:B------:R-:W-:Y:S02]  /*0e00*/  ISETP.EQ.AND P3, PT, R17.reuse, -0x4, PT ;  /* 0xfffffffc1100780c */ /* 0x040fe40003f62270 */
[-C--:B------:R-:W-:Y:S01]  /*0e10*/  @P4 MOV R24, R5.reuse ;  /* 0x0000000500184202 */ /* 0x080fe20000000f00 */
[----:B------:R-:W-:Y:S01]  /*0e20*/  @P2 IMAD.MOV.U32 R24, RZ, RZ, R6 ;  /* 0x000000ffff182224 */ /* 0x000fe200078e0006 */
[----:B------:R-:W-:Y:S02]  /*0e30*/  ISETP.EQ.AND P4, PT, R17, RZ, PT ;  /* 0x000000ff1100720c */ /* 0x000fe40003f82270 */
[----:B------:R-:W-:-:S02]  /*0e40*/  @P2 MOV R14, R5 ;  /* 0x00000005000e2202 */ /* 0x000fc40000000f00 */
[----:B------:R-:W-:Y:S02]  /*0e50*/  @P1 MOV R14, R6 ;  /* 0x00000006000e1202 */ /* 0x000fe40000000f00 */
[-C--:B------:R-:W-:Y:S02]  /*0e60*/  @P1 MOV R24, R7.reuse ;  /* 0x0000000700181202 */ /* 0x080fe40000000f00 */
[----:B------:R-:W-:Y:S02]  /*0e70*/  @P0 MOV R14, R7 ;  /* 0x00000007000e0202 */ /* 0x000fe40000000f00 */
[-C--:B------:R-:W-:Y:S02]  /*0e80*/  @P0 MOV R24, R8.reuse ;  /* 0x0000000800180202 */ /* 0x080fe40000000f00 */
[----:B------:R-:W-:Y:S01]  /*0e90*/  @P3 MOV R14, R8 ;  /* 0x00000008000e3202 */ /* 0x000fe20000000f00 */
[----:B------:R-:W-:Y:S01]  /*0ea0*/  @P4 IMAD.MOV.U32 R14, RZ, RZ, R9 ;  /* 0x000000ffff0e4224 */ /* 0x000fe200078e0009 */
[----:B------:R-:W-:-:S02]  /*0eb0*/  @P3 MOV R24, R9 ;  /* 0x0000000900183202 */ /* 0x000fc40000000f00 */
[-C--:B------:R-:W-:Y:S02]  /*0ec0*/  @P4 MOV R24, R23.reuse ;  /* 0x0000001700184202 */ /* 0x080fe40000000f00 */
[----:B------:R-:W-:Y:S01]  /*0ed0*/  @P5 MOV R14, R23 ;  /* 0x00000017000e5202 */ /* 0x000fe20000000f00 */
[----:B------:R-:W-:Y:S06]  /*0ee0*/  @!P6 BRA `(.L_x_86) ;  /* 0x00000000002ce947 */ /* 0x000fec0003800000 */
[----:B------:R-:W-:Y:S02]  /*0ef0*/  @P2 MOV R15, R4 ;  /* 0x00000004000f2202 */ /* 0x000fe40000000f00 */
[----:B------:R-:W-:Y:S02]  /*0f00*/  @P1 MOV R15, R5 ;  /* 0x00000005000f1202 */ /* 0x000fe40000000f00 */
[----:B------:R-:W-:Y:S02]  /*0f10*/  @P0 MOV R15, R6 ;  /* 0x00000006000f0202 */ /* 0x000fe40000000f00 */
[----:B------:R-:W-:Y:S02]  /*0f20*/  ISETP.EQ.AND P0, PT, R17, 0x8, PT ;  /* 0x000000081100780c */ /* 0x000fe40003f02270 */
[----:B------:R-:W-:Y:S01]  /*0f30*/  @P3 MOV R15, R7 ;  /* 0x00000007000f3202 */ /* 0x000fe20000000f00 */
[----:B------:R-:W-:Y:S01]  /*0f40*/  @P4 IMAD.MOV.U32 R15, RZ, RZ, R8 ;  /* 0x000000ffff0f4224 */ /* 0x000fe200078e0008 */
[----:B------:R-:W-:-:S02]  /*0f50*/  @P5 MOV R15, R9 ;  /* 0x00000009000f5202 */ /* 0x000fc40000000f00 */
[----:B------:R-:W-:-:S04]  /*0f60*/  LOP3.LUT R17, R16, 0x1f, RZ, 0xc0, !PT ;  /* 0x0000001f10117812 */ /* 0x000fc800078ec0ff */
[----:B------:R-:W-:-:S03]  /*0f70*/  SHF.L.W.U32.HI R24, R14, R17, R24 ;  /* 0x000000110e187219 */ /* 0x000fc60000010e18 */
[----:B------:R-:W-:-:S04]  /*0f80*/  @P0 MOV R15, R23 ;  /* 0x00000017000f0202 */ /* 0x000fc80000000f00 */
[----:B------:R-:W-:-:S07]  /*0f90*/  SHF.L.W.U32.HI R14, R15, R17, R14 ;  /* 0x000000110f0e7219 */ /* 0x000fce0000010e0e */
.L_x_86:
[----:B------:R-:W-:Y:S05]  /*0fa0*/  BSYNC.RECONVERGENT B3 ;  /* 0x0000000000037941 */ /* 0x000fea0003800200 */
.L_x_85:
[C---:B------:R-:W-:Y:S01]  /*0fb0*/  SHF.L.W.U32.HI R23, R14.reuse, 0x2, R24 ;  /* 0x000000020e177819 */ /* 0x040fe20000010e18 */
[----:B------:R-:W-:Y:S01]  /*0fc0*/  UMOV UR4, 0x54442d19 ;  /* 0x54442d1900047882 */ /* 0x000fe20000000000 */
[----:B------:R-:W-:Y:S01]  /*0fd0*/  SHF.L.U32 R14, R14, 0x2, RZ ;  /* 0x000000020e0e7819 */ /* 0x000fe200000006ff */
        /* <DEDUP_REMOVED lines=15> */
.L_x_83:
[----:B------:R-:W-:Y:S05]  /*10d0*/  BSYNC.RECONVERGENT B2 ;  /* 0x0000000000027941 */ /* 0x000fea0003800200 */
.L_x_82:
[----:B------:R-:W-:Y:S01]  /*10e0*/  HFMA2 R15, -RZ, RZ, 0.487060546875, -0.0625 ;  /* 0x37cbac00ff0f7431 */ /* 0x000fe200000001ff */
[----:B------:R-:W-:Y:S01]  /*10f0*/  LOP3.LUT R2, R24, 0x1, RZ, 0xc0, !PT ;  /* 0x0000000118027812 */ /* 0x000fe200078ec0ff */
[----:B------:R-:W-:Y:S01]  /*1100*/  FMUL R26, R23, R23 ;  /* 0x00000017171a7220 */ /* 0x000fe20000400000 */
[----:B------:R-:W-:Y:S01]  /*1110*/  IMAD.SHL.U32 R27, R0, 0x2, RZ ;  /* 0x00000002001b7824 */ /* 0x000fe200078e00ff */
[----:B------:R-:W-:Y:S02]  /*1120*/  LOP3.LUT P1, RZ, R24, 0x2, RZ, 0xc0, !PT ;  /* 0x0000000218ff7812 */ /* 0x000fe4000782c0ff */
[----:B------:R-:W-:Y:S01]  /*1130*/  ISETP.NE.U32.AND P0, PT, R2, 0x1, PT ;  /* 0x000000010200780c */ /* 0x000fe20003f05070 */
[----:B------:R-:W-:-:S04]  /*1140*/  IMAD.WIDE.U32 R16, R27, 0x2, R10 ;  /* 0x000000021b107825 */ /* 0x000fc800078e000a */
[----:B------:R-:W-:Y:S01]  /*1150*/  FFMA R2, R26, R15, -0.0013887860113754868507 ;  /* 0xbab607ed1a027423 */ /* 0x000fe2000000000f */
[----:B------:R-:W-:Y:S01]  /*1160*/  FSEL R25, R18, 0.041666727513074874878, P0 ;  /* 0x3d2aaabb12197808 */ /* 0x000fe20000000000 */
[----:B------:R-:W2:Y:S03]  /*1170*/  LDG.E.U16 R24, desc[UR8][R16.64+0x2] ;  /* 0x0000020810187981 */ /* 0x000ea6000c1e1500 */
[----:B------:R-:W-:Y:S01]  /*1180*/  FSEL R15, R2, -0.00019574658654164522886, !P0 ;  /* 0xb94d4153020f7808 */ /* 0x000fe20004000000 */
[----:B------:R-:W3:Y:S04]  /*1190*/  LDG.E.U16 R18, desc[UR8][R16.64] ;  /* 0x0000000810127981 */ /* 0x000ee8000c1e1500 */
[----:B------:R-:W-:Y:S01]  /*11a0*/  FFMA R25, R26, R15, R25 ;  /* 0x0000000f1a197223 */ /* 0x000fe20000000019 */
[----:B------:R-:W-:Y:S01]  /*11b0*/  IMAD.WIDE.U32 R14, R27, 0x2, R12 ;  /* 0x000000021b0e7825 */ /* 0x000fe200078e000c */
[----:B------:R-:W-:-:S04]  /*11c0*/  FSEL R27, -R19, -0.4999999701976776123, P0 ;  /* 0xbeffffff131b7808 */ /* 0x000fc80000000100 */
[----:B------:R-:W4:Y:S04]  /*11d0*/  LDG.E.U16 R19, desc[UR8][R14.64+0x2] ;  /* 0x000002080e137981 */ /* 0x000f28000c1e1500 */
[----:B------:R-:W5:Y:S01]  /*11e0*/  LDG.E.U16 R2, desc[UR8][R14.64] ;  /* 0x000000080e027981 */ /* 0x000f62000c1e1500 */
[----:B------:R-:W-:Y:S01]  /*11f0*/  FSEL R23, R23, 1, P0 ;  /* 0x3f80000017177808 */ /* 0x000fe20000000000 */
[----:B------:R-:W-:-:S04]  /*1200*/  FFMA R25, R26, R25, R27 ;  /* 0x000000191a197223 */ /* 0x000fc8000000001b */
[----:B------:R-:W-:-:S04]  /*1210*/  FFMA R26, R26, R23, RZ ;  /* 0x000000171a1a7223 */ /* 0x000fc800000000ff */
[----:B------:R-:W-:-:S04]  /*1220*/  FFMA R23, R26, R25, R23 ;  /* 0x000000191a177223 */ /* 0x000fc80000000017 */
[----:B------:R-:W-:Y:S01]  /*1230*/  @P1 FADD R23, RZ, -R23 ;  /* 0x80000017ff171221 */ /* 0x000fe20000000000 */
[----:B------:R-:W-:-:S04]  /*1240*/  IADD3 R0, PT, PT, R0, 0x1, RZ ;  /* 0x0000000100007810 */ /* 0x000fc80007ffe0ff */
[----:B------:R-:W-:Y:S01]  /*1250*/  ISETP.NE.AND P0, PT, R0, R3, PT ;  /* 0x000000030000720c */ /* 0x000fe20003f05270 */
[----:B--2---:R-:W-:Y:S02]  /*1260*/  HADD2.F32 R24, -RZ, R24.H0_H0 ;  /* 0x20000018ff187230 */ /* 0x004fe40000004100 */
[----:B---3--:R-:W-:-:S03]  /*1270*/  HADD2.F32 R18, -RZ, R18.H0_H0 ;  /* 0x20000012ff127230 */ /* 0x008fc60000004100 */
[C---:B------:R-:W-:Y:S02]  /*1280*/  FMUL R25, R23.reuse, R24 ;  /* 0x0000001817197220 */ /* 0x040fe40000400000 */
[-C--:B------:R-:W-:Y:S02]  /*1290*/  FMUL R27, R23, R18.reuse ;  /* 0x00000012171b7220 */ /* 0x080fe40000400000 */
[----:B------:R-:W-:Y:S01]  /*12a0*/  FFMA R18, R22, R18, -R25 ;  /* 0x0000001216127223 */ /* 0x000fe20000000819 */
[----:B----4-:R-:W-:Y:S02]  /*12b0*/  HADD2.F32 R19, -RZ, R19.H0_H0 ;  /* 0x20000013ff137230 */ /* 0x010fe40000004100 */
[----:B-----5:R-:W-:-:S03]  /*12c0*/  HADD2.F32 R2, -RZ, R2.H0_H0 ;  /* 0x20000002ff027230 */ /* 0x020fc60000004100 */
[CC--:B------:R-:W-:Y:S01]  /*12d0*/  FMUL R25, R23.reuse, R19.reuse ;  /* 0x0000001317197220 */ /* 0x0c0fe20000400000 */
[C---:B------:R-:W-:Y:S01]  /*12e0*/  FMUL R26, R22.reuse, R19 ;  /* 0x00000013161a7220 */ /* 0x040fe20000400000 */
[C---:B------:R-:W-:Y:S02]  /*12f0*/  FFMA R24, R22.reuse, R24, R27 ;  /* 0x0000001816187223 */ /* 0x040fe4000000001b */
[-C--:B------:R-:W-:Y:S01]  /*1300*/  FFMA R25, R22, R2.reuse, -R25 ;  /* 0x0000000216197223 */ /* 0x080fe20000000819 */
[----:B------:R-:W-:Y:S01]  /*1310*/  FFMA R26, R23, R2, R26 ;  /* 0x00000002171a7223 */ /* 0x000fe2000000001a */
[----:B------:R-:W-:Y:S02]  /*1320*/  F2FP.F16.F32.PACK_AB R18, RZ, R18 ;  /* 0x00000012ff12723e */ /* 0x000fe400000000ff */
[----:B------:R-:W-:Y:S02]  /*1330*/  F2FP.F16.F32.PACK_AB R24, RZ, R24 ;  /* 0x00000018ff18723e */ /* 0x000fe400000000ff */
[----:B------:R-:W-:-:S02]  /*1340*/  F2FP.F16.F32.PACK_AB R25, RZ, R25 ;  /* 0x00000019ff19723e */ /* 0x000fc400000000ff */
[----:B------:R-:W-:Y:S01]  /*1350*/  F2FP.F16.F32.PACK_AB R26, RZ, R26 ;  /* 0x0000001aff1a723e */ /* 0x000fe200000000ff */
[----:B------:R1:W-:Y:S04]  /*1360*/  STG.E.U16 desc[UR8][R16.64], R18 ;  /* 0x0000001210007986 */ /* 0x0003e8000c101508 */
[----:B------:R1:W-:Y:S04]  /*1370*/  STG.E.U16 desc[UR8][R16.64+0x2], R24 ;  /* 0x0000021810007986 */ /* 0x0003e8000c101508 */
[----:B------:R1:W-:Y:S04]  /*1380*/  STG.E.U16 desc[UR8][R14.64], R25 ;  /* 0x000000190e007986 */ /* 0x0003e8000c101508 */
[----:B------:R1:W-:Y:S01]  /*1390*/  STG.E.U16 desc[UR8][R14.64+0x2], R26 ;  /* 0x0000021a0e007986 */ /* 0x0003e2000c101508 */
[----:B------:R-:W-:Y:S05]  /*13a0*/  @P0 BRA `(.L_x_87) ;  /* 0xffffffec00b80947 */ /* 0x000fea000383ffff */
.L_x_76:
[----:B------:R-:W-:Y:S05]  /*13b0*/  BSYNC.RECONVERGENT B1 ;  /* 0x0000000000017941 */ /* 0x000fea0003800200 */
.L_x_75:
[----:B------:R-:W2:Y:S01]  /*13c0*/  S2R R6, SR_TID.Y ;  /* 0x0000000000067919 */ /* 0x000ea20000002200 */
[----:B------:R-:W3:Y:S01]  /*13d0*/  LDCU UR4, c[0x0][0x3b4] ;  /* 0x00007680ff0477ac */ /* 0x000ee20008000800 */
[----:B------:R-:W4:Y:S08]  /*13e0*/  LDC.64 R2, c[0x0][0x398] ;  /* 0x0000e600ff027b82 */ /* 0x000f300000000a00 */
[----:B0-----:R-:W0:Y:S01]  /*13f0*/  LDC.64 R4, c[0x0][0x3a0] ;  /* 0x0000e800ff047b82 */ /* 0x001e220000000a00 */
[----:B---3--:R-:W-:-:S05]  /*1400*/  IMAD R7, R21, UR4, R20 ;  /* 0x0000000415077c24 */ /* 0x008fca000f8e0214 */
[----:B--2---:R-:W-:-:S05]  /*1410*/  IADD3 R7, PT, PT, R7, R6, RZ ;  /* 0x0000000607077210 */ /* 0x004fca0007ffe0ff */
[----:B----4-:R-:W-:-:S04]  /*1420*/  IMAD.WIDE R2, R7, 0x2, R2 ;  /* 0x0000000207027825 */ /* 0x010fc800078e0202 */
[----:B0-----:R-:W-:Y:S02]  /*1430*/  IMAD.WIDE R4, R7, 0x2, R4 ;  /* 0x0000000207047825 */ /* 0x001fe400078e0204 */
[----:B------:R0:W2:Y:S04]  /*1440*/  LDG.E.U16 R2, desc[UR8][R2.64] ;  /* 0x0000000802027981 */ /* 0x0000a8000c1e1500 */
[----:B------:R3:W4:Y:S01]  /*1450*/  LDG.E.U16 R4, desc[UR8][R4.64] ;  /* 0x0000000804047981 */ /* 0x000722000c1e1500 */
[----:B------:R-:W5:Y:S01]  /*1460*/  S2UR UR6, SR_CgaCtaId ;  /* 0x00000000000679c3 */ /* 0x000f620000008800 */
[----:B------:R-:W-:Y:S01]  /*1470*/  UMOV UR4, 0x400 ;  /* 0x0000040000047882 */ /* 0x000fe20000000000 */
[----:B------:R-:W0:Y:S01]  /*1480*/  S2R R0, SR_TID.X ;  /* 0x0000000000007919 */ /* 0x000e220000002100 */
[----:B------:R-:W-:-:S02]  /*1490*/  UIADD3 UR5, UPT, UPT, UR4, 0x800, URZ ;  /* 0x0000080004057890 */ /* 0x000fc4000fffe0ff */
[----:B------:R-:W-:Y:S02]  /*14a0*/  UIADD3 UR4, UPT, UPT, UR4, 0x1000, URZ ;  /* 0x0000100004047890 */ /* 0x000fe4000fffe0ff */
[----:B-----5:R-:W-:Y:S02]  /*14b0*/  ULEA UR5, UR6, UR5, 0x18 ;  /* 0x0000000506057291 */ /* 0x020fe4000f8ec0ff */
[----:B------:R-:W-:-:S04]  /*14c0*/  ULEA UR4, UR6, UR4, 0x18 ;  /* 0x0000000406047291 */ /* 0x000fc8000f8ec0ff */
[C---:B------:R-:W-:Y:S02]  /*14d0*/  LEA R7, R6.reuse, UR5, 0x6 ;  /* 0x0000000506077c11 */ /* 0x040fe4000f8e30ff */
[----:B------:R-:W-:Y:S02]  /*14e0*/  LEA R9, R6, UR4, 0x6 ;  /* 0x0000000406097c11 */ /* 0x000fe4000f8e30ff */
[C---:B0-----:R-:W-:Y:S02]  /*14f0*/  LEA R3, R0.reuse, R7, 0x1 ;  /* 0x0000000700037211 */ /* 0x041fe400078e08ff */
[----:B---3--:R-:W-:-:S03]  /*1500*/  LEA R5, R0, R9, 0x1 ;  /* 0x0000000900057211 */ /* 0x008fc600078e08ff */
[----:B--2---:R0:W-:Y:S04]  /*1510*/  STS.U16 [R3], R2 ;  /* 0x0000000203007388 */ /* 0x0041e80000000400 */
[----:B----4-:R0:W-:Y:S02]  /*1520*/  STS.U16 [R5], R4 ;  /* 0x0000000405007388 */ /* 0x0101e40000000400 */
.L_x_74:
[----:B------:R-:W-:Y:S05]  /*1530*/  BSYNC.RECONVERGENT B0 ;  /* 0x0000000000007941 */ /* 0x000fea0003800200 */
.L_x_73:
[----:B0-----:R-:W0:Y:S01]  /*1540*/  S2R R2, SR_TID.Y ;  /* 0x0000000000027919 */ /* 0x001e220000002200 */
[----:B------:R-:W2:Y:S01]  /*1550*/  S2UR UR6, SR_CgaCtaId ;  /* 0x00000000000679c3 */ /* 0x000ea20000008800 */
[----:B------:R-:W3:Y:S01]  /*1560*/  LDCU UR7, c[0x0][0x3b4] ;  /* 0x00007680ff0777ac */ /* 0x000ee20008000800 */
[----:B------:R-:W-:Y:S01]  /*1570*/  MOV R7, 0x400 ;  /* 0x0000040000077802 */ /* 0x000fe20000000f00 */
[----:B------:R-:W4:Y:S01]  /*1580*/  S2R R3, SR_TID.X ;  /* 0x0000000000037919 */ /* 0x000f220000002100 */
[----:B------:R-:W-:Y:S01]  /*1590*/  BSSY.RECONVERGENT B0, `(.L_x_88) ;  /* 0x000001e000007945 */ /* 0x000fe20003800200 */
[----:B------:R-:W-:Y:S01]  /*15a0*/  UMOV UR5, 0x400 ;  /* 0x0000040000057882 */ /* 0x000fe20000000000 */
[----:B-1----:R-:W1:Y:S01]  /*15b0*/  S2R R18, SR_CgaCtaId ;  /* 0x0000000000127919 */ /* 0x002e620000008800 */
[----:B------:R-:W-:-:S04]  /*15c0*/  UIADD3 UR4, UPT, UPT, UR5, 0x800, URZ ;  /* 0x0000080005047890 */ /* 0x000fc8000fffe0ff */
[----:B--2---:R-:W-:-:S06]  /*15d0*/  ULEA UR4, UR6, UR4, 0x18 ;  /* 0x0000000406047291 */ /* 0x004fcc000f8ec0ff */
[----:B0-----:R-:W-:Y:S02]  /*15e0*/  LEA R5, R2, UR4, 0x6 ;  /* 0x0000000402057c11 */ /* 0x001fe4000f8e30ff */
[----:B----4-:R-:W-:-:S03]  /*15f0*/  VIMNMX R9, PT, PT, R3, R2, !PT ;  /* 0x0000000203097248 */ /* 0x010fc60007fe0100 */
[----:B------:R-:W-:Y:S01]  /*1600*/  IMAD R6, R2, -0x3e, R5 ;  /* 0xffffffc202067824 */ /* 0x000fe200078e0205 */
[----:B------:R-:W-:Y:S01]  /*1610*/  MOV R5, RZ ;  /* 0x000000ff00057202 */ /* 0x000fe20000000f00 */
[----:B------:R-:W-:Y:S01]  /*1620*/  BAR.SYNC.DEFER_BLOCKING 0x0 ;  /* 0x0000000000007b1d */ /* 0x000fe20000010000 */
[C---:B---3--:R-:W-:Y:S02]  /*1630*/  ISETP.GE.AND P0, PT, R9.reuse, UR7, PT ;  /* 0x0000000709007c0c */ /* 0x048fe4000bf06270 */
[----:B-1----:R-:W-:Y:S02]  /*1640*/  LEA R4, R18, R7, 0x18 ;  /* 0x0000000712047211 */ /* 0x002fe400078ec0ff */
[----:B------:R-:W-:Y:S02]  /*1650*/  ISETP.GE.AND P2, PT, R9, UR7, PT ;  /* 0x0000000709007c0c */ /* 0x000fe4000bf46270 */
[----:B------:R-:W-:-:S07]  /*1660*/  LEA R4, R3, R4, 0x6 ;  /* 0x0000000403047211 */ /* 0x000fce00078e30ff */
[----:B------:R-:W0:Y:S04]  /*1670*/  @!P0 LDS.U16 R0, [R4] ;  /* 0x0000000004008984 */ /* 0x000e280000000400 */
[----:B------:R-:W1:Y:S01]  /*1680*/  @!P0 LDS.U16 R8, [R6] ;  /* 0x0000000006088984 */ /* 0x000e620000000400 */
[----:B0-----:R-:W-:Y:S02]  /*1690*/  @!P0 HADD2.F32 R0, -RZ, R0.H0_H0 ;  /* 0x20000000ff008230 */ /* 0x001fe40000004100 */
[----:B-1----:R-:W-:-:S05]  /*16a0*/  @!P0 HADD2.F32 R9, -RZ, R8.H0_H0 ;  /* 0x20000008ff098230 */ /* 0x002fca0000004100 */
[----:B------:R-:W-:Y:S01]  /*16b0*/  @!P0 FFMA R5, R0, R9, RZ ;  /* 0x0000000900058223 */ /* 0x000fe200000000ff */
[----:B------:R-:W-:Y:S06]  /*16c0*/  @P2 BRA `(.L_x_89) ;  /* 0x0000000000282947 */ /* 0x000fec0003800000 */
[----:B------:R-:W0:Y:S04]  /*16d0*/  LDS.U16 R0, [R4+0x2] ;  /* 0x0000020004007984 */ /* 0x000e280000000400 */
[----:B------:R-:W1:Y:S04]  /*16e0*/  LDS.U16 R8, [R6+0x40] ;  /* 0x0000400006087984 */ /* 0x000e680000000400 */
[----:B------:R-:W2:Y:S04]  /*16f0*/  LDS.U16 R9, [R4+0x4] ;  /* 0x0000040004097984 */ /* 0x000ea80000000400 */
[----:B------:R-:W3:Y:S01]  /*1700*/  LDS.U16 R10, [R6+0x80] ;  /* 0x00008000060a7984 */ /* 0x000ee20000000400 */
[----:B0-----:R-:W-:-:S02]  /*1710*/  HADD2.F32 R0, -RZ, R0.H0_H0 ;  /* 0x20000000ff007230 */ /* 0x001fc40000004100 */
[----:B-1----:R-:W-:Y:S02]  /*1720*/  HADD2.F32 R8, -RZ, R8.H0_H0 ;  /* 0x20000008ff087230 */ /* 0x002fe40000004100 */
[----:B--2---:R-:W-:-:S03]  /*1730*/  HADD2.F32 R9, -RZ, R9.H0_H0 ;  /* 0x20000009ff097230 */ /* 0x004fc60000004100 */
[----:B------:R-:W-:Y:S01]  /*1740*/  FFMA R0, R0, R8, R5 ;  /* 0x0000000800007223 */ /* 0x000fe20000000005 */
[----:B---3--:R-:W-:-:S05]  /*1750*/  HADD2.F32 R10, -RZ, R10.H0_H0 ;  /* 0x2000000aff0a7230 */ /* 0x008fca0000004100 */
[----:B------:R-:W-:-:S07]  /*1760*/  FFMA R5, R9, R10, R0 ;  /* 0x0000000a09057223 */ /* 0x000fce0000000000 */
.L_x_89:
[----:B------:R-:W-:Y:S05]  /*1770*/  BSYNC.RECONVERGENT B0 ;  /* 0x0000000000007941 */ /* 0x000fea0003800200 */
.L_x_88:
[----:B------:R-:W-:Y:S04]  /*1780*/  BSSY.RECONVERGENT B1, `(.L_x_90) ;  /* 0x00000b1000017945 */ /* 0x000fe80003800200 */
[----:B------:R-:W-:Y:S04]  /*1790*/  BSSY.RELIABLE B0, `(.L_x_91) ;  /* 0x00000aa000007945 */ /* 0x000fe80003800100 */
[----:B------:R-:W-:Y:S05]  /*17a0*/  @P2 BRA `(.L_x_92) ;  /* 0x00000000002c2947 */ /* 0x000fea0003800000 */
[----:B------:R-:W0:Y:S04]  /*17b0*/  LDS.U16 R0, [R4+0x6] ;  /* 0x0000060004007984 */ /* 0x000e280000000400 */
[----:B------:R-:W1:Y:S01]  /*17c0*/  LDS.U16 R8, [R6+0xc0] ;  /* 0x0000c00006087984 */ /* 0x000e620000000400 */
[----:B0-----:R-:W-:Y:S02]  /*17d0*/  HADD2.F32 R0, -RZ, R0.H0_H0 ;  /* 0x20000000ff007230 */ /* 0x001fe40000004100 */
[----:B-1----:R-:W-:-:S05]  /*17e0*/  HADD2.F32 R8, -RZ, R8.H0_H0 ;  /* 0x20000008ff087230 */ /* 0x002fca0000004100 */
[----:B------:R-:W-:Y:S01]  /*17f0*/  FFMA R5, R0, R8, R5 ;  /* 0x0000000800057223 */ /* 0x000fe20000000005 */
[----:B------:R-:W-:Y:S06]  /*1800*/  @P2 BRA `(.L_x_93) ;  /* 0x00000000002c2947 */ /* 0x000fec0003800000 */
[----:B------:R-:W0:Y:S04]  /*1810*/  LDS.U16 R0, [R4+0x8] ;  /* 0x0000080004007984 */ /* 0x000e280000000400 */
[----:B------:R-:W1:Y:S01]  /*1820*/  LDS.U16 R8, [R6+0x100] ;  /* 0x0001000006087984 */ /* 0x000e620000000400 */
[----:B0-----:R-:W-:Y:S02]  /*1830*/  HADD2.F32 R0, -RZ, R0.H0_H0 ;  /* 0x20000000ff007230 */ /* 0x001fe40000004100 */
[----:B-1----:R-:W-:-:S05]  /*1840*/  HADD2.F32 R8, -RZ, R8.H0_H0 ;  /* 0x20000008ff087230 */ /* 0x002fca0000004100 */
[----:B------:R-:W-:-:S07]  /*1850*/  FFMA R5, R0, R8, R5 ;  /* 0x0000000800057223 */ /* 0x000fce0000000005 */
.L_x_92:
[----:B------:R-:W-:Y:S05]  /*1860*/  @P2 BRA `(.L_x_94) ;  /* 0x00000000002c2947 */ /* 0x000fea0003800000 */
[----:B------:R-:W0:Y:S04]  /*1870*/  LDS.U16 R0, [R4+0xa] ;  /* 0x00000a0004007984 */ /* 0x000e280000000400 */
[----:B------:R-:W1:Y:S01]  /*1880*/  LDS.U16 R8, [R6+0x140] ;  /* 0x0001400006087984 */ /* 0x000e620000000400 */
[----:B0-----:R-:W-:Y:S02]  /*1890*/  HADD2.F32 R0, -RZ, R0.H0_H0 ;  /* 0x20000000ff007230 */ /* 0x001fe40000004100 */
[----:B-1----:R-:W-:-:S05]  /*18a0*/  HADD2.F32 R8, -RZ, R8.H0_H0 ;  /* 0x20000008ff087230 */ /* 0x002fca0000004100 */
[----:B------:R-:W-:-:S07]  /*18b0*/  FFMA R5, R0, R8, R5 ;  /* 0x0000000800057223 */ /* 0x000fce0000000005 */
.L_x_93:
[----:B------:R-:W-:Y:S05]  /*18c0*/  @P2 BRA `(.L_x_95) ;  /* 0x00000000002c2947 */ /* 0x000fea0003800000 */
[----:B------:R-:W0:Y:S04]  /*18d0*/  LDS.U16 R0, [R4+0xc] ;  /* 0x00000c0004007984 */ /* 0x000e280000000400 */
[----:B------:R-:W1:Y:S01]  /*18e0*/  LDS.U16 R8, [R6+0x180] ;  /* 0x0001800006087984 */ /* 0x000e620000000400 */
[----:B0-----:R-:W-:Y:S02]  /*18f0*/  HADD2.F32 R0, -RZ, R0.H0_H0 ;  /* 0x20000000ff007230 */ /* 0x001fe40000004100 */
[----:B-1----:R-:W-:-:S05]  /*1900*/  HADD2.F32 R8, -RZ, R8.H0_H0 ;  /* 0x20000008ff087230 */ /* 0x002fca0000004100 */
[----:B------:R-:W-:-:S07]  /*1910*/  FFMA R5, R0, R8, R5 ;  /* 0x0000000800057223 */ /* 0x000fce0000000005 */
.L_x_94:
[----:B------:R-:W-:Y:S05]  /*1920*/  @P2 BRA `(.L_x_96) ;  /* 0x00000000002c2947 */ /* 0x000fea0003800000 */
[----:B------:R-:W0:Y:S04]  /*1930*/  LDS.U16 R0, [R4+0xe] ;  /* 0x00000e0004007984 */ /* 0x000e280000000400 */
[----:B------:R-:W1:Y:S01]  /*1940*/  LDS.U16 R8, [R6+0x1c0] ;  /* 0x0001c00006087984 */ /* 0x000e620000000400 */
[----:B0-----:R-:W-:Y:S02]  /*1950*/  HADD2.F32 R0, -RZ, R0.H0_H0 ;  /* 0x20000000ff007230 */ /* 0x001fe40000004100 */
[----:B-1----:R-:W-:-:S05]  /*1960*/  HADD2.F32 R8, -RZ, R8.H0_H0 ;  /* 0x20000008ff087230 */ /* 0x002fca0000004100 */
[----:B------:R-:W-:-:S07]  /*1970*/  FFMA R5, R0, R8, R5 ;  /* 0x0000000800057223 */ /* 0x000fce0000000005 */
.L_x_95:
[----:B------:R-:W-:Y:S05]  /*1980*/  @P2 BRA `(.L_x_97) ;  /* 0x00000000002c2947 */ /* 0x000fea0003800000 */
[----:B------:R-:W0:Y:S04]  /*1990*/  LDS.U16 R0, [R4+0x10] ;  /* 0x0000100004007984 */ /* 0x000e280000000400 */
[----:B------:R-:W1:Y:S01]  /*19a0*/  LDS.U16 R8, [R6+0x200] ;  /* 0x0002000006087984 */ /* 0x000e620000000400 */
[----:B0-----:R-:W-:Y:S02]  /*19b0*/  HADD2.F32 R0, -RZ, R0.H0_H0 ;  /* 0x20000000ff007230 */ /* 0x001fe40000004100 */
[----:B-1----:R-:W-:-:S05]  /*19c0*/  HADD2.F32 R8, -RZ, R8.H0_H0 ;  /* 0x20000008ff087230 */ /* 0x002fca0000004100 */
[----:B------:R-:W-:-:S07]  /*19d0*/  FFMA R5, R0, R8, R5 ;  /* 0x0000000800057223 */ /* 0x000fce0000000005 */
.L_x_96:
[----:B------:R-:W-:Y:S05]  /*19e0*/  @P2 BRA `(.L_x_98) ;  /* 0x00000000002c2947 */ /* 0x000fea0003800000 */
[----:B------:R-:W0:Y:S04]  /*19f0*/  LDS.U16 R0, [R4+0x12] ;  /* 0x0000120004007984 */ /* 0x000e280000000400 */
[----:B------:R-:W1:Y:S01]  /*1a00*/  LDS.U16 R8, [R6+0x240] ;  /* 0x0002400006087984 */ /* 0x000e620000000400 */
[----:B0-----:R-:W-:Y:S02]  /*1a10*/  HADD2.F32 R0, -RZ, R0.H0_H0 ;  /* 0x20000000ff007230 */ /* 0x001fe40000004100 */
[----:B-1----:R-:W-:-:S05]  /*1a20*/  HADD2.F32 R8, -RZ, R8.H0_H0 ;  /* 0x20000008ff087230 */ /* 0x002fca0000004100 */
[----:B------:R-:W-:-:S07]  /*1a30*/  FFMA R5, R0, R8, R5 ;  /* 0x0000000800057223 */ /* 0x000fce0000000005 */
.L_x_97:
[----:B------:R-:W-:Y:S05]  /*1a40*/  @P2 BRA `(.L_x_99) ;  /* 0x00000000002c2947 */ /* 0x000fea0003800000 */
[----:B------:R-:W0:Y:S04]  /*1a50*/  LDS.U16 R0, [R4+0x14] ;  /* 0x0000140004007984 */ /* 0x000e280000000400 */
[----:B------:R-:W1:Y:S01]  /*1a60*/  LDS.U16 R8, [R6+0x280] ;  /* 0x0002800006087984 */ /* 0x000e620000000400 */
[----:B0-----:R-:W-:Y:S02]  /*1a70*/  HADD2.F32 R0, -RZ, R0.H0_H0 ;  /* 0x20000000ff007230 */ /* 0x001fe40000004100 */
[----:B-1----:R-:W-:-:S05]  /*1a80*/  HADD2.F32 R8, -RZ, R8.H0_H0 ;  /* 0x20000008ff087230 */ /* 0x002fca0000004100 */
[----:B------:R-:W-:-:S07]  /*1a90*/  FFMA R5, R0, R8, R5 ;  /* 0x0000000800057223 */ /* 0x000fce0000000005 */
.L_x_98:
[----:B------:R-:W-:Y:S05]  /*1aa0*/  @P2 BRA `(.L_x_100) ;  /* 0x00000000002c2947 */ /* 0x000fea0003800000 */
[----:B------:R-:W0:Y:S04]  /*1ab0*/  LDS.U16 R0, [R4+0x16] ;  /* 0x0000160004007984 */ /* 0x000e280000000400 */
[----:B------:R-:W1:Y:S01]  /*1ac0*/  LDS.U16 R8, [R6+0x2c0] ;  /* 0x0002c00006087984 */ /* 0x000e620000000400 */
[----:B0-----:R-:W-:Y:S02]  /*1ad0*/  HADD2.F32 R0, -RZ, R0.H0_H0 ;  /* 0x20000000ff007230 */ /* 0x001fe40000004100 */
[----:B-1----:R-:W-:-:S05]  /*1ae0*/  HADD2.F32 R8, -RZ, R8.H0_H0 ;  /* 0x20000008ff087230 */ /* 0x002fca0000004100 */
[----:B------:R-:W-:-:S07]  /*1af0*/  FFMA R5, R0, R8, R5 ;  /* 0x0000000800057223 */ /* 0x000fce0000000005 */
.L_x_99:
[----:B------:R-:W-:Y:S05]  /*1b00*/  @P2 BRA `(.L_x_101) ;  /* 0x00000000002c2947 */ /* 0x000fea0003800000 */
[----:B------:R-:W0:Y:S04]  /*1b10*/  LDS.U16 R0, [R4+0x18] ;  /* 0x0000180004007984 */ /* 0x000e280000000400 */
[----:B------:R-:W1:Y:S01]  /*1b20*/  LDS.U16 R8, [R6+0x300] ;  /* 0x0003000006087984 */ /* 0x000e620000000400 */
[----:B0-----:R-:W-:Y:S02]  /*1b30*/  HADD2.F32 R0, -RZ, R0.H0_H0 ;  /* 0x20000000ff007230 */ /* 0x001fe40000004100 */
[----:B-1----:R-:W-:-:S05]  /*1b40*/  HADD2.F32 R8, -RZ, R8.H0_H0 ;  /* 0x20000008ff087230 */ /* 0x002fca0000004100 */
[----:B------:R-:W-:-:S07]  /*1b50*/  FFMA R5, R0, R8, R5 ;  /* 0x0000000800057223 */ /* 0x000fce0000000005 */
.L_x_100:
[----:B------:R-:W-:Y:S05]  /*1b60*/  @P2 BRA `(.L_x_102) ;  /* 0x00000000002c2947 */ /* 0x000fea0003800000 */
[----:B------:R-:W0:Y:S04]  /*1b70*/  LDS.U16 R0, [R4+0x1a] ;  /* 0x00001a0004007984 */ /* 0x000e280000000400 */
[----:B------:R-:W1:Y:S01]  /*1b80*/  LDS.U16 R8, [R6+0x340] ;  /* 0x0003400006087984 */ /* 0x000e620000000400 */
[----:B0-----:R-:W-:Y:S02]  /*1b90*/  HADD2.F32 R0, -RZ, R0.H0_H0 ;  /* 0x20000000ff007230 */ /* 0x001fe40000004100 */
[----:B-1----:R-:W-:-:S05]  /*1ba0*/  HADD2.F32 R8, -RZ, R8.H0_H0 ;  /* 0x20000008ff087230 */ /* 0x002fca0000004100 */
[----:B------:R-:W-:-:S07]  /*1bb0*/  FFMA R5, R0, R8, R5 ;  /* 0x0000000800057223 */ /* 0x000fce0000000005 */
.L_x_101:
[----:B------:R-:W-:Y:S05]  /*1bc0*/  @P2 BRA `(.L_x_103) ;  /* 0x00000000002c2947 */ /* 0x000fea0003800000 */
[----:B------:R-:W0:Y:S04]  /*1bd0*/  LDS.U16 R0, [R4+0x1c] ;  /* 0x00001c0004007984 */ /* 0x000e280000000400 */
[----:B------:R-:W1:Y:S01]  /*1be0*/  LDS.U16 R8, [R6+0x380] ;  /* 0x0003800006087984 */ /* 0x000e620000000400 */
[----:B0-----:R-:W-:Y:S02]  /*1bf0*/  HADD2.F32 R0, -RZ, R0.H0_H0 ;  /* 0x20000000ff007230 */ /* 0x001fe40000004100 */
[----:B-1----:R-:W-:-:S05]  /*1c00*/  HADD2.F32 R8, -RZ, R8.H0_H0 ;  /* 0x20000008ff087230 */ /* 0x002fca0000004100 */
[----:B------:R-:W-:-:S07]  /*1c10*/  FFMA R5, R0, R8, R5 ;  /* 0x0000000800057223 */ /* 0x000fce0000000005 */
.L_x_102:
[----:B------:R-:W-:Y:S05]  /*1c20*/  @P2 BRA `(.L_x_104) ;  /* 0x00000000002c2947 */ /* 0x000fea0003800000 */
[----:B------:R-:W0:Y:S04]  /*1c30*/  LDS.U16 R0, [R4+0x1e] ;  /* 0x00001e0004007984 */ /* 0x000e280000000400 */
[----:B------:R-:W1:Y:S01]  /*1c40*/  LDS.U16 R8, [R6+0x3c0] ;  /* 0x0003c00006087984 */ /* 0x000e620000000400 */
[----:B0-----:R-:W-:Y:S02]  /*1c50*/  HADD2.F32 R0, -RZ, R0.H0_H0 ;  /* 0x20000000ff007230 */ /* 0x001fe40000004100 */
[----:B-1----:R-:W-:-:S05]  /*1c60*/  HADD2.F32 R8, -RZ, R8.H0_H0 ;  /* 0x20000008ff087230 */ /* 0x002fca0000004100 */
[----:B------:R-:W-:-:S07]  /*1c70*/  FFMA R5, R0, R8, R5 ;  /* 0x0000000800057223 */ /* 0x000fce0000000005 */
.L_x_103:
[----:B------:R-:W-:Y:S05]  /*1c80*/  @P2 BRA `(.L_x_105) ;  /* 0x00000000002c2947 */ /* 0x000fea0003800000 */
[----:B------:R-:W0:Y:S04]  /*1c90*/  LDS.U16 R0, [R4+0x20] ;  /* 0x0000200004007984 */ /* 0x000e280000000400 */
[----:B------:R-:W1:Y:S01]  /*1ca0*/  LDS.U16 R8, [R6+0x400] ;  /* 0x0004000006087984 */ /* 0x000e620000000400 */
[----:B0-----:R-:W-:Y:S02]  /*1cb0*/  HADD2.F32 R0, -RZ, R0.H0_H0 ;  /* 0x20000000ff007230 */ /* 0x001fe40000004100 */
[----:B-1----:R-:W-:-:S05]  /*1cc0*/  HADD2.F32 R8, -RZ, R8.H0_H0 ;  /* 0x20000008ff087230 */ /* 0x002fca0000004100 */
[----:B------:R-:W-:-:S07]  /*1cd0*/  FFMA R5, R0, R8, R5 ;  /* 0x0000000800057223 */ /* 0x000fce0000000005 */
.L_x_104:
[----:B------:R-:W-:Y:S05]  /*1ce0*/  @P2 BRA `(.L_x_106) ;  /* 0x00000000002c2947 */ /* 0x000fea0003800000 */
[----:B------:R-:W0:Y:S04]  /*1cf0*/  LDS.U16 R0, [R4+0x22] ;  /* 0x0000220004007984 */ /* 0x000e280000000400 */
[----:B------:R-:W1:Y:S01]  /*1d00*/  LDS.U16 R8, [R6+0x440] ;  /* 0x0004400006087984 */ /* 0x000e620000000400 */
[----:B0-----:R-:W-:Y:S02]  /*1d10*/  HADD2.F32 R0, -RZ, R0.H0_H0 ;  /* 0x20000000ff007230 */ /* 0x001fe40000004100 */
[----:B-1----:R-:W-:-:S05]  /*1d20*/  HADD2.F32 R8, -RZ, R8.H0_H0 ;  /* 0x20000008ff087230 */ /* 0x002fca0000004100 */
[----:B------:R-:W-:-:S07]  /*1d30*/  FFMA R5, R0, R8, R5 ;  /* 0x0000000800057223 */ /* 0x000fce0000000005 */
.L_x_105:
[----:B------:R-:W-:Y:S05]  /*1d40*/  @P2 BRA `(.L_x_107) ;  /* 0x00000000002c2947 */ /* 0x000fea0003800000 */
[----:B------:R-:W0:Y:S04]  /*1d50*/  LDS.U16 R0, [R4+0x24] ;  /* 0x0000240004007984 */ /* 0x000e280000000400 */
[----:B------:R-:W1:Y:S01]  /*1d60*/  LDS.U16 R8, [R6+0x480] ;  /* 0x0004800006087984 */ /* 0x000e620000000400 */
[----:B0-----:R-:W-:Y:S02]  /*1d70*/  HADD2.F32 R0, -RZ, R0.H0_H0 ;  /* 0x20000000ff007230 */ /* 0x001fe40000004100 */
[----:B-1----:R-:W-:-:S05]  /*1d80*/  HADD2.F32 R8, -RZ, R8.H0_H0 ;  /* 0x20000008ff087230 */ /* 0x002fca0000004100 */
[----:B------:R-:W-:-:S07]  /*1d90*/  FFMA R5, R0, R8, R5 ;  /* 0x0000000800057223 */ /* 0x000fce0000000005 */
.L_x_106:
[----:B------:R-:W-:Y:S05]  /*1da0*/  @P2 BRA `(.L_x_108) ;  /* 0x00000000002c2947 */ /* 0x000fea0003800000 */
[----:B------:R-:W0:Y:S04]  /*1db0*/  LDS.U16 R0, [R4+0x26] ;  /* 0x0000260004007984 */ /* 0x000e280000000400 */
[----:B------:R-:W1:Y:S01]  /*1dc0*/  LDS.U16 R8, [R6+0x4c0] ;  /* 0x0004c00006087984 */ /* 0x000e620000000400 */
[----:B0-----:R-:W-:Y:S02]  /*1dd0*/  HADD2.F32 R0, -RZ, R0.H0_H0 ;  /* 0x20000000ff007230 */ /* 0x001fe40000004100 */
[----:B-1----:R-:W-:-:S05]  /*1de0*/  HADD2.F32 R8, -RZ, R8.H0_H0 ;  /* 0x20000008ff087230 */ /* 0x002fca0000004100 */
[----:B------:R-:W-:-:S07]  /*1df0*/  FFMA R5, R0, R8, R5 ;  /* 0x0000000800057223 */ /* 0x000fce0000000005 */
.L_x_107:
[----:B------:R-:W-:Y:S05]  /*1e00*/  @P2 BRA `(.L_x_109) ;  /* 0x00000000002c2947 */ /* 0x000fea0003800000 */
[----:B------:R-:W0:Y:S04]  /*1e10*/  LDS.U16 R0, [R4+0x28] ;  /* 0x0000280004007984 */ /* 0x000e280000000400 */
[----:B------:R-:W1:Y:S01]  /*1e20*/  LDS.U16 R8, [R6+0x500] ;  /* 0x0005000006087984 */ /* 0x000e620000000400 */
[----:B0-----:R-:W-:Y:S02]  /*1e30*/  HADD2.F32 R0, -RZ, R0.H0_H0 ;  /* 0x20000000ff007230 */ /* 0x001fe40000004100 */
[----:B-1----:R-:W-:-:S05]  /*1e40*/  HADD2.F32 R8, -RZ, R8.H0_H0 ;  /* 0x20000008ff087230 */ /* 0x002fca0000004100 */
[----:B------:R-:W-:-:S07]  /*1e50*/  FFMA R5, R0, R8, R5 ;  /* 0x0000000800057223 */ /* 0x000fce0000000005 */
.L_x_108:
[----:B------:R-:W-:Y:S05]  /*1e60*/  @P2 BRA `(.L_x_110) ;  /* 0x00000000002c2947 */ /* 0x000fea0003800000 */
[----:B------:R-:W0:Y:S04]  /*1e70*/  LDS.U16 R0, [R4+0x2a] ;  /* 0x00002a0004007984 */ /* 0x000e280000000400 */
[----:B------:R-:W1:Y:S01]  /*1e80*/  LDS.U16 R8, [R6+0x540] ;  /* 0x0005400006087984 */ /* 0x000e620000000400 */
[----:B0-----:R-:W-:Y:S02]  /*1e90*/  HADD2.F32 R0, -RZ, R0.H0_H0 ;  /* 0x20000000ff007230 */ /* 0x001fe40000004100 */
[----:B-1----:R-:W-:-:S05]  /*1ea0*/  HADD2.F32 R8, -RZ, R8.H0_H0 ;  /* 0x20000008ff087230 */ /* 0x002fca0000004100 */
[----:B------:R-:W-:-:S07]  /*1eb0*/  FFMA R5, R0, R8, R5 ;  /* 0x0000000800057223 */ /* 0x000fce0000000005 */
.L_x_109:
[----:B------:R-:W-:Y:S05]  /*1ec0*/  @P2 BRA `(.L_x_111) ;  /* 0x00000000002c2947 */ /* 0x000fea0003800000 */
[----:B------:R-:W0:Y:S04]  /*1ed0*/  LDS.U16 R0, [R4+0x2c] ;  /* 0x00002c0004007984 */ /* 0x000e280000000400 */
[----:B------:R-:W1:Y:S01]  /*1ee0*/  LDS.U16 R8, [R6+0x580] ;  /* 0x0005800006087984 */ /* 0x000e620000000400 */
[----:B0-----:R-:W-:Y:S02]  /*1ef0*/  HADD2.F32 R0, -RZ, R0.H0_H0 ;  /* 0x20000000ff007230 */ /* 0x001fe40000004100 */
[----:B-1----:R-:W-:-:S05]  /*1f00*/  HADD2.F32 R8, -RZ, R8.H0_H0 ;  /* 0x20000008ff087230 */ /* 0x002fca0000004100 */
[----:B------:R-:W-:-:S07]  /*1f10*/  FFMA R5, R0, R8, R5 ;  /* 0x0000000800057223 */ /* 0x000fce0000000005 */
.L_x_110:
[----:B------:R-:W-:Y:S05]  /*1f20*/  @P2 BRA `(.L_x_112) ;  /* 0x00000000002c2947 */ /* 0x000fea0003800000 */
[----:B------:R-:W0:Y:S04]  /*1f30*/  LDS.U16 R0, [R4+0x2e] ;  /* 0x00002e0004007984 */ /* 0x000e280000000400 */
[----:B------:R-:W1:Y:S01]  /*1f40*/  LDS.U16 R8, [R6+0x5c0] ;  /* 0x0005c00006087984 */ /* 0x000e620000000400 */
[----:B0-----:R-:W-:Y:S02]  /*1f50*/  HADD2.F32 R0, -RZ, R0.H0_H0 ;  /* 0x20000000ff007230 */ /* 0x001fe40000004100 */
[----:B-1----:R-:W-:-:S05]  /*1f60*/  HADD2.F32 R8, -RZ, R8.H0_H0 ;  /* 0x20000008ff087230 */ /* 0x002fca0000004100 */
[----:B------:R-:W-:-:S07]  /*1f70*/  FFMA R5, R0, R8, R5 ;  /* 0x0000000800057223 */ /* 0x000fce0000000005 */
.L_x_111:
[----:B------:R-:W-:Y:S05]  /*1f80*/  @P2 BRA `(.L_x_113) ;  /* 0x00000000002c2947 */ /* 0x000fea0003800000 */
[----:B------:R-:W0:Y:S04]  /*1f90*/  LDS.U16 R0, [R4+0x30] ;  /* 0x0000300004007984 */ /* 0x000e280000000400 */
[----:B------:R-:W1:Y:S01]  /*1fa0*/  LDS.U16 R8, [R6+0x600] ;  /* 0x0006000006087984 */ /* 0x000e620000000400 */
[----:B0-----:R-:W-:Y:S02]  /*1fb0*/  HADD2.F32 R0, -RZ, R0.H0_H0 ;  /* 0x20000000ff007230 */ /* 0x001fe40000004100 */
[----:B-1----:R-:W-:-:S05]  /*1fc0*/  HADD2.F32 R8, -RZ, R8.H0_H0 ;  /* 0x20000008ff087230 */ /* 0x002fca0000004100 */
[----:B------:R-:W-:-:S07]  /*1fd0*/  FFMA R5, R0, R8, R5 ;  /* 0x0000000800057223 */ /* 0x000fce0000000005 */
.L_x_112:
[----:B------:R-:W-:Y:S05]  /*1fe0*/  @P2 BRA `(.L_x_114) ;  /* 0x00000000002c2947 */ /* 0x000fea0003800000 */
[----:B------:R-:W0:Y:S04]  /*1ff0*/  LDS.U16 R0, [R4+0x32] ;  /* 0x0000320004007984 */ /* 0x000e280000000400 */
[----:B------:R-:W1:Y:S01]  /*2000*/  LDS.U16 R8, [R6+0x640] ;  /* 0x0006400006087984 */ /* 0x000e620000000400 */
[----:B0-----:R-:W-:Y:S02]  /*2010*/  HADD2.F32 R0, -RZ, R0.H0_H0 ;  /* 0x20000000ff007230 */ /* 0x001fe40000004100 */
[----:B-1----:R-:W-:-:S05]  /*2020*/  HADD2.F32 R8, -RZ, R8.H0_H0 ;  /* 0x20000008ff087230 */ /* 0x002fca0000004100 */
[----:B------:R-:W-:-:S07]  /*2030*/  FFMA R5, R0, R8, R5 ;  /* 0x0000000800057223 */ /* 0x000fce0000000005 */
.L_x_113:
[----:B------:R-:W-:Y:S05]  /*2040*/  @P2 BRA `(.L_x_115) ;  /* 0x00000000002c2947 */ /* 0x000fea0003800000 */
[----:B------:R-:W0:Y:S04]  /*2050*/  LDS.U16 R0, [R4+0x34] ;  /* 0x0000340004007984 */ /* 0x000e280000000400 */
[----:B------:R-:W1:Y:S01]  /*2060*/  LDS.U16 R8, [R6+0x680] ;  /* 0x0006800006087984 */ /* 0x000e620000000400 */
[----:B0-----:R-:W-:Y:S02]  /*2070*/  HADD2.F32 R0, -RZ, R0.H0_H0 ;  /* 0x20000000ff007230 */ /* 0x001fe40000004100 */
[----:B-1----:R-:W-:-:S05]  /*2080*/  HADD2.F32 R8, -RZ, R8.H0_H0 ;  /* 0x20000008ff087230 */ /* 0x002fca0000004100 */
[----:B------:R-:W-:-:S07]  /*2090*/  FFMA R5, R0, R8, R5 ;  /* 0x0000000800057223 */ /* 0x000fce0000000005 */
.L_x_114:
[----:B------:R-:W-:Y:S05]  /*20a0*/  @P2 BRA `(.L_x_116) ;  /* 0x00000000002c2947 */ /* 0x000fea0003800000 */
[----:B------:R-:W0:Y:S04]  /*20b0*/  LDS.U16 R0, [R4+0x36] ;  /* 0x0000360004007984 */ /* 0x000e280000000400 */
[----:B------:R-:W1:Y:S01]  /*20c0*/  LDS.U16 R8, [R6+0x6c0] ;  /* 0x0006c00006087984 */ /* 0x000e620000000400 */
[----:B0-----:R-:W-:Y:S02]  /*20d0*/  HADD2.F32 R0, -RZ, R0.H0_H0 ;  /* 0x20000000ff007230 */ /* 0x001fe40000004100 */
[----:B-1----:R-:W-:-:S05]  /*20e0*/  HADD2.F32 R8, -RZ, R8.H0_H0 ;  /* 0x20000008ff087230 */ /* 0x002fca0000004100 */
[----:B------:R-:W-:-:S07]  /*20f0*/  FFMA R5, R0, R8, R5 ;  /* 0x0000000800057223 */ /* 0x000fce0000000005 */
.L_x_115:
[----:B------:R-:W-:Y:S05]  /*2100*/  @P2 BRA `(.L_x_117) ;  /* 0x00000000002c2947 */ /* 0x000fea0003800000 */
[----:B------:R-:W0:Y:S04]  /*2110*/  LDS.U16 R0, [R4+0x38] ;  /* 0x0000380004007984 */ /* 0x000e280000000400 */
[----:B------:R-:W1:Y:S01]  /*2120*/  LDS.U16 R8, [R6+0x700] ;  /* 0x0007000006087984 */ /* 0x000e620000000400 */
[----:B0-----:R-:W-:Y:S02]  /*2130*/  HADD2.F32 R0, -RZ, R0.H0_H0 ;  /* 0x20000000ff007230 */ /* 0x001fe40000004100 */
[----:B-1----:R-:W-:-:S05]  /*2140*/  HADD2.F32 R8, -RZ, R8.H0_H0 ;  /* 0x20000008ff087230 */ /* 0x002fca0000004100 */
[----:B------:R-:W-:-:S07]  /*2150*/  FFMA R5, R0, R8, R5 ;  /* 0x0000000800057223 */ /* 0x000fce0000000005 */
.L_x_116:
[----:B------:R-:W-:Y:S05]  /*2160*/  @P2 BRA `(.L_x_118) ;  /* 0x0000000000302947 */ /* 0x000fea0003800000 */
[----:B------:R-:W0:Y:S04]  /*2170*/  LDS.U16 R0, [R4+0x3a] ;  /* 0x00003a0004007984 */ /* 0x000e280000000400 */
[----:B------:R-:W1:Y:S01]  /*2180*/  LDS.U16 R8, [R6+0x740] ;  /* 0x0007400006087984 */ /* 0x000e620000000400 */
[----:B0-----:R-:W-:Y:S02]  /*2190*/  HADD2.F32 R0, -RZ, R0.H0_H0 ;  /* 0x20000000ff007230 */ /* 0x001fe40000004100 */
[----:B-1----:R-:W-:-:S05]  /*21a0*/  HADD2.F32 R8, -RZ, R8.H0_H0 ;  /* 0x20000008ff087230 */ /* 0x002fca0000004100 */
[----:B------:R-:W-:-:S07]  /*21b0*/  FFMA R5, R0, R8, R5 ;  /* 0x0000000800057223 */ /* 0x000fce0000000005 */
.L_x_117:
[----:B------:R-:W-:Y:S05]  /*21c0*/  @P2 BREAK.RELIABLE B0 ;  /* 0x0000000000002942 */ /* 0x000fea0003800100 */
[----:B------:R-:W-:Y:S05]  /*21d0*/  @P2 BRA `(.L_x_119) ;  /* 0x00000000002c2947 */ /* 0x000fea0003800000 */
[----:B------:R-:W0:Y:S04]  /*21e0*/  LDS.U16 R0, [R4+0x3c] ;  /* 0x00003c0004007984 */ /* 0x000e280000000400 */
[----:B------:R-:W1:Y:S01]  /*21f0*/  LDS.U16 R8, [R6+0x780] ;  /* 0x0007800006087984 */ /* 0x000e620000000400 */
[----:B0-----:R-:W-:Y:S02]  /*2200*/  HADD2.F32 R0, -RZ, R0.H0_H0 ;  /* 0x20000000ff007230 */ /* 0x001fe40000004100 */
[----:B-1----:R-:W-:-:S05]  /*2210*/  HADD2.F32 R8, -RZ, R8.H0_H0 ;  /* 0x20000008ff087230 */ /* 0x002fca0000004100 */
[----:B------:R-:W-:-:S07]  /*2220*/  FFMA R5, R0, R8, R5 ;  /* 0x0000000800057223 */ /* 0x000fce0000000005 */
.L_x_118:
[----:B------:R-:W-:Y:S05]  /*2230*/  BSYNC.RELIABLE B0 ;  /* 0x0000000000007941 */ /* 0x000fea0003800100 */
.L_x_91:
[----:B------:R-:W0:Y:S04]  /*2240*/  @!P2 LDS.U16 R4, [R4+0x3e] ;  /* 0x00003e000404a984 */ /* 0x000e280000000400 */
[----:B------:R-:W1:Y:S01]  /*2250*/  @!P2 LDS.U16 R6, [R6+0x7c0] ;  /* 0x0007c0000606a984 */ /* 0x000e620000000400 */
[----:B0-----:R-:W-:Y:S02]  /*2260*/  @!P2 HADD2.F32 R0, -RZ, R4.H0_H0 ;  /* 0x20000004ff00a230 */ /* 0x001fe40000004100 */
[----:B-1----:R-:W-:-:S05]  /*2270*/  @!P2 HADD2.F32 R8, -RZ, R6.H0_H0 ;  /* 0x20000006ff08a230 */ /* 0x002fca0000004100 */
[----:B------:R-:W-:-:S07]  /*2280*/  @!P2 FFMA R5, R0, R8, R5 ;  /* 0x000000080005a223 */ /* 0x000fce0000000005 */
.L_x_119:
[----:B------:R-:W-:Y:S05]  /*2290*/  BSYNC.RECONVERGENT B1 ;  /* 0x0000000000017941 */ /* 0x000fea0003800200 */
.L_x_90:
[----:B------:R-:W-:Y:S05]  /*22a0*/  WARPSYNC.ALL ;  /* 0x0000000000007948 */ /* 0x000fea0003800000 */
[----:B------:R-:W-:Y:S01]  /*22b0*/  VIADD R7, R7, 0x1800 ;  /* 0x0000180007077836 */ /* 0x000fe20000000000 */
[----:B------:R-:W-:Y:S01]  /*22c0*/  SHF.L.U32 R19, R3, 0x7, RZ ;  /* 0x0000000703137819 */ /* 0x000fe200000006ff */
[----:B------:R-:W-:Y:S03]  /*22d0*/  BSSY.RECONVERGENT B3, `(.L_x_120) ;  /* 0x0000021000037945 */ /* 0x000fe60003800200 */
[----:B------:R-:W-:-:S04]  /*22e0*/  LEA R18, R18, R7, 0x18 ;  /* 0x0000000712127211 */ /* 0x000fc800078ec0ff */
[----:B------:R-:W-:Y:S01]  /*22f0*/  IADD3 R17, PT, PT, R19, R18, RZ ;  /* 0x0000001213117210 */ /* 0x000fe20007ffe0ff */
[----:B------:R-:W-:Y:S06]  /*2300*/  @P2 BRA `(.L_x_121) ;  /* 0x0000000000742947 */ /* 0x000fec0003800000 */
[----:B------:R-:W-:-:S04]  /*2310*/  I2FP.F32.U32 R0, UR7 ;  /* 0x0000000700007c45 */ /* 0x000fc80008201000 */
[----:B------:R-:W-:Y:S01]  /*2320*/  IADD3 R4, PT, PT, R0, -0xd000000, RZ ;  /* 0xf300000000047810 */ /* 0x000fe20007ffe0ff */
[----:B------:R0:W1:Y:S03]  /*2330*/  MUFU.RSQ R7, R0 ;  /* 0x0000000000077308 */ /* 0x0000660000001400 */
[----:B------:R-:W-:-:S13]  /*2340*/  ISETP.GT.U32.AND P0, PT, R4, 0x727fffff, PT ;  /* 0x727fffff0400780c */ /* 0x000fda0003f04070 */
[----:B0-----:R-:W-:Y:S05]  /*2350*/  @!P0 BRA `(.L_x_122) ;  /* 0x00000000000c8947 */ /* 0x001fea0003800000 */
[----:B------:R-:W-:-:S07]  /*2360*/  MOV R6, 0x2380 ;  /* 0x0000238000067802 */ /* 0x000fce0000000f00 */
[----:B-1----:R-:W-:Y:S05]  /*2370*/  CALL.REL.NOINC `($__internal_1_$__cuda_sm20_sqrt_rn_f32_slowpath) ;  /* 0x0000002800807944 */ /* 0x002fea0003c00000 */
[----:B------:R-:W-:Y:S05]  /*2380*/  BRA `(.L_x_123) ;  /* 0x0000000000107947 */ /* 0x000fea0003800000 */
.L_x_122:
[----:B-1----:R-:W-:Y:S01]  /*2390*/  FMUL.FTZ R9, R0, R7 ;  /* 0x0000000700097220 */ /* 0x002fe20000410000 */
[----:B------:R-:W-:-:S03]  /*23a0*/  FMUL.FTZ R4, R7, 0.5 ;  /* 0x3f00000007047820 */ /* 0x000fc60000410000 */
[----:B------:R-:W-:-:S04]  /*23b0*/  FFMA R0, -R9, R9, R0 ;  /* 0x0000000909007223 */ /* 0x000fc80000000100 */
[----:B------:R-:W-:-:S07]  /*23c0*/  FFMA R4, R0, R4, R9 ;  /* 0x0000000400047223 */ /* 0x000fce0000000009 */
.L_x_123:
[----:B------:R-:W0:Y:S01]  /*23d0*/  MUFU.RCP R7, R4 ;  /* 0x0000000400077308 */ /* 0x000e220000001000 */
[----:B------:R-:W-:Y:S07]  /*23e0*/  BSSY.RECONVERGENT B4, `(.L_x_124) ;  /* 0x000000d000047945 */ /* 0x000fee0003800200 */
[----:B------:R-:W1:Y:S01]  /*23f0*/  FCHK P0, R5, R4 ;  /* 0x0000000405007302 */ /* 0x000e620000000000 */
[----:B0-----:R-:W-:-:S04]  /*2400*/  FFMA R0, R7, -R4, 1 ;  /* 0x3f80000007007423 */ /* 0x001fc80000000804 */
[----:B------:R-:W-:-:S04]  /*2410*/  FFMA R0, R7, R0, R7 ;  /* 0x0000000007007223 */ /* 0x000fc80000000007 */
[----:B------:R-:W-:-:S04]  /*2420*/  FFMA R6, R0, R5, RZ ;  /* 0x0000000500067223 */ /* 0x000fc800000000ff */
[----:B------:R-:W-:-:S04]  /*2430*/  FFMA R7, R6, -R4, R5 ;  /* 0x8000000406077223 */ /* 0x000fc80000000005 */
[----:B------:R-:W-:Y:S01]  /*2440*/  FFMA R0, R0, R7, R6 ;  /* 0x0000000700007223 */ /* 0x000fe20000000006 */
[----:B-1----:R-:W-:Y:S06]  /*2450*/  @!P0 BRA `(.L_x_125) ;  /* 0x0000000000148947 */ /* 0x002fec0003800000 */
[----:B------:R-:W-:Y:S02]  /*2460*/  MOV R0, R5 ;  /* 0x0000000500007202 */ /* 0x000fe40000000f00 */
[----:B------:R-:W-:Y:S02]  /*2470*/  MOV R5, R4 ;  /* 0x0000000400057202 */ /* 0x000fe40000000f00 */
[----:B------:R-:W-:-:S07]  /*2480*/  MOV R6, 0x24a0 ;  /* 0x000024a000067802 */ /* 0x000fce0000000f00 */
[----:B------:R-:W-:Y:S05]  /*2490*/  CALL.REL.NOINC `($__internal_2_$__cuda_sm3x_div_rn_noftz_f32_slowpath) ;  /* 0x0000002800907944 */ /* 0x000fea0003c00000 */
[----:B------:R-:W-:-:S07]  /*24a0*/  MOV R0, R11 ;  /* 0x0000000b00007202 */ /* 0x000fce0000000f00 */
.L_x_125:
[----:B------:R-:W-:Y:S05]  /*24b0*/  BSYNC.RECONVERGENT B4 ;  /* 0x0000000000047941 */ /* 0x000fea0003800200 */
.L_x_124:
[----:B------:R-:W-:-:S05]  /*24c0*/  IMAD R5, R2, 0x4, R17 ;  /* 0x0000000402057824 */ /* 0x000fca00078e0211 */
[----:B------:R0:W-:Y:S02]  /*24d0*/  STS [R5], R0 ;  /* 0x0000000005007388 */ /* 0x0001e40000000800 */
.L_x_121:
[----:B------:R-:W-:Y:S05]  /*24e0*/  BSYNC.RECONVERGENT B3 ;  /* 0x0000000000037941 */ /* 0x000fea0003800200 */
.L_x_120:
[----:B------:R-:W1:Y:S01]  /*24f0*/  LDC R16, c[0x0][0x3b4] ;  /* 0x0000ed00ff107b82 */ /* 0x000e620000000800 */
[----:B------:R-:W-:Y:S07]  /*2500*/  BSSY.RECONVERGENT B3, `(.L_x_126) ;  /* 0x00001bb000037945 */ /* 0x000fee0003800200 */
[----:B------:R-:W-:Y:S01]  /*2510*/  BAR.SYNC.DEFER_BLOCKING 0x0 ;  /* 0x0000000000007b1d */ /* 0x000fe20000010000 */
[----:B-1----:R-:W-:-:S13]  /*2520*/  ISETP.GE.AND P0, PT, R3, R16, PT ;  /* 0x000000100300720c */ /* 0x002fda0003f06270 */
[----:B------:R-:W-:Y:S05]  /*2530*/  @P0 BRA `(.L_x_127) ;  /* 0x0000001800dc0947 */ /* 0x000fea0003800000 */
[C---:B0-----:R-:W-:Y:S02]  /*2540*/  IADD3 R0, PT, PT, R16.reuse, -0x1, RZ ;  /* 0xffffffff10007810 */ /* 0x041fe40007ffe0ff */
[----:B------:R-:W-:Y:S02]  /*2550*/  LOP3.LUT R25, R16, 0xf, RZ, 0xc0, !PT ;  /* 0x0000000f10197812 */ /* 0x000fe400078ec0ff */
[----:B------:R-:W-:Y:S01]  /*2560*/  ISETP.GE.U32.AND P0, PT, R0, 0xf, PT ;  /* 0x0000000f0000780c */ /* 0x000fe20003f06070 */
[----:B------:R-:W-:Y:S01]  /*2570*/  HFMA2 R0, -RZ, RZ, 0, 0 ;  /* 0x00000000ff007431 */ /* 0x000fe200000001ff */
[----:B------:R-:W-:Y:S02]  /*2580*/  ISETP.NE.AND P1, PT, R25, RZ, PT ;  /* 0x000000ff1900720c */ /* 0x000fe40003f25270 */
[----:B------:R-:W-:-:S09]  /*2590*/  MOV R22, 0xff800000 ;  /* 0xff80000000167802 */ /* 0x000fd20000000f00 */
[----:B------:R-:W-:Y:S05]  /*25a0*/  @!P0 BRA `(.L_x_128) ;  /* 0x0000000000508947 */ /* 0x000fea0003800000 */
[----:B------:R-:W-:Y:S02]  /*25b0*/  LOP3.LUT R0, R16, 0xfffffff0, RZ, 0xc0, !PT ;  /* 0xfffffff010007812 */ /* 0x000fe400078ec0ff */
[----:B------:R-:W-:Y:S02]  /*25c0*/  IADD3 R23, PT, PT, R19, 0x20, R18 ;  /* 0x0000002013177810 */ /* 0x000fe40007ffe012 */
[----:B------:R-:W-:Y:S02]  /*25d0*/  MOV R22, 0xff800000 ;  /* 0xff80000000167802 */ /* 0x000fe40000000f00 */
[----:B------:R-:W-:-:S07]  /*25e0*/  IADD3 R24, PT, PT, -R0, RZ, RZ ;  /* 0x000000ff00187210 */ /* 0x000fce0007ffe1ff */
.L_x_129:
[----:B------:R-:W0:Y:S01]  /*25f0*/  LDS.128 R12, [R23+-0x20] ;  /* 0xffffe000170c7984 */ /* 0x000e220000000c00 */
[----:B------:R-:W-:-:S03]  /*2600*/  IADD3 R24, PT, PT, R24, 0x10, RZ ;  /* 0x0000001018187810 */ /* 0x000fc60007ffe0ff */
[----:B------:R-:W1:Y:S01]  /*2610*/  LDS.128 R8, [R23+-0x10] ;  /* 0xfffff00017087984 */ /* 0x000e620000000c00 */
[----:B------:R-:W-:-:S03]  /*2620*/  ISETP.NE.AND P0, PT, R24, RZ, PT ;  /* 0x000000ff1800720c */ /* 0x000fc60003f05270 */
[----:B------:R-:W2:Y:S01]  /*2630*/  LDS.128 R4, [R23] ;  /* 0x0000000017047984 */ /* 0x000ea20000000c00 */
[----:B0-----:R-:W-:-:S04]  /*2640*/  FMNMX3 R12, R22, R12, R13, !PT ;  /* 0x0000000c160c7276 */ /* 0x001fc8000780000d */
[----:B------:R-:W-:Y:S02]  /*2650*/  FMNMX3 R22, R12, R14, R15, !PT ;  /* 0x0000000e0c167276 */ /* 0x000fe4000780000f */
[----:B------:R0:W3:Y:S02]  /*2660*/  LDS.128 R12, [R23+0x10] ;  /* 0x00001000170c7984 */ /* 0x0000e40000000c00 */
[----:B-1----:R-:W-:-:S04]  /*2670*/  FMNMX3 R8, R22, R8, R9, !PT ;  /* 0x0000000816087276 */ /* 0x002fc80007800009 */
[----:B------:R-:W-:Y:S01]  /*2680*/  FMNMX3 R8, R8, R10, R11, !PT ;  /* 0x0000000a08087276 */ /* 0x000fe2000780000b */
[----:B0-----:R-:W-:-:S03]  /*2690*/  VIADD R23, R23, 0x40 ;  /* 0x0000004017177836 */ /* 0x001fc60000000000 */
[----:B--2---:R-:W-:-:S04]  /*26a0*/  FMNMX3 R4, R8, R4, R5, !PT ;  /* 0x0000000408047276 */ /* 0x004fc80007800005 */
[----:B------:R-:W-:-:S04]  /*26b0*/  FMNMX3 R4, R4, R6, R7, !PT ;  /* 0x0000000604047276 */ /* 0x000fc80007800007 */
[----:B---3--:R-:W-:-:S04]  /*26c0*/  FMNMX3 R4, R4, R12, R13, !PT ;  /* 0x0000000c04047276 */ /* 0x008fc8000780000d */
[----:B------:R-:W-:Y:S01]  /*26d0*/  FMNMX3 R22, R4, R14, R15, !PT ;  /* 0x0000000e04167276 */ /* 0x000fe2000780000f */
[----:B------:R-:W-:Y:S06]  /*26e0*/  @P0 BRA `(.L_x_129) ;  /* 0xfffffffc00c00947 */ /* 0x000fec000383ffff */
.L_x_128:
[----:B------:R-:W-:Y:S05]  /*26f0*/  @!P1 BRA `(.L_x_130) ;  /* 0x00000000007c9947 */ /* 0x000fea0003800000 */
[----:B------:R-:W-:Y:S02]  /*2700*/  ISETP.GE.U32.AND P0, PT, R25, 0x8, PT ;  /* 0x000000081900780c */ /* 0x000fe40003f06070 */
[----:B------:R-:W-:-:S04]  /*2710*/  LOP3.LUT R13, R16, 0x7, RZ, 0xc0, !PT ;  /* 0x00000007100d7812 */ /* 0x000fc800078ec0ff */
[----:B------:R-:W-:-:S07]  /*2720*/  ISETP.NE.AND P1, PT, R13, RZ, PT ;  /* 0x000000ff0d00720c */ /* 0x000fce0003f25270 */
[----:B------:R-:W-:Y:S06]  /*2730*/  @!P0 BRA `(.L_x_131) ;  /* 0x0000000000208947 */ /* 0x000fec0003800000 */
[C---:B------:R-:W-:Y:S02]  /*2740*/  LEA R12, R0.reuse, R17, 0x2 ;  /* 0x00000011000c7211 */ /* 0x040fe400078e10ff */
[----:B------:R-:W-:-:S03]  /*2750*/  IADD3 R0, PT, PT, R0, 0x8, RZ ;  /* 0x0000000800007810 */ /* 0x000fc60007ffe0ff */
[----:B------:R-:W0:Y:S04]  /*2760*/  LDS.128 R4, [R12] ;  /* 0x000000000c047984 */ /* 0x000e280000000c00 */
[----:B------:R-:W1:Y:S01]  /*2770*/  LDS.128 R8, [R12+0x10] ;  /* 0x000010000c087984 */ /* 0x000e620000000c00 */
[----:B0-----:R-:W-:-:S04]  /*2780*/  FMNMX3 R4, R22, R4, R5, !PT ;  /* 0x0000000416047276 */ /* 0x001fc80007800005 */
[----:B------:R-:W-:-:S04]  /*2790*/  FMNMX3 R4, R4, R6, R7, !PT ;  /* 0x0000000604047276 */ /* 0x000fc80007800007 */
[----:B-1----:R-:W-:-:S04]  /*27a0*/  FMNMX3 R4, R4, R8, R9, !PT ;  /* 0x0000000804047276 */ /* 0x002fc80007800009 */
[----:B------:R-:W-:-:S07]  /*27b0*/  FMNMX3 R22, R4, R10, R11, !PT ;  /* 0x0000000a04167276 */ /* 0x000fce000780000b */
.L_x_131:
[----:B------:R-:W-:Y:S05]  /*27c0*/  @!P1 BRA `(.L_x_130) ;  /* 0x0000000000489947 */ /* 0x000fea0003800000 */
[----:B------:R-:W-:Y:S02]  /*27d0*/  ISETP.GE.U32.AND P0, PT, R13, 0x4, PT ;  /* 0x000000040d00780c */ /* 0x000fe40003f06070 */
[----:B------:R-:W-:-:S04]  /*27e0*/  LOP3.LUT R8, R16, 0x3, RZ, 0xc0, !PT ;  /* 0x0000000310087812 */ /* 0x000fc800078ec0ff */
[----:B------:R-:W-:-:S07]  /*27f0*/  ISETP.NE.AND P1, PT, R8, RZ, PT ;  /* 0x000000ff0800720c */ /* 0x000fce0003f25270 */
[C---:B------:R-:W-:Y:S02]  /*2800*/  @P0 LEA R4, R0.reuse, R17, 0x2 ;  /* 0x0000001100040211 */ /* 0x040fe400078e10ff */
[----:B------:R-:W-:-:S04]  /*2810*/  @P0 IADD3 R0, PT, PT, R0, 0x4, RZ ;  /* 0x0000000400000810 */ /* 0x000fc80007ffe0ff */
[----:B------:R-:W0:Y:S02]  /*2820*/  @P0 LDS.128 R4, [R4] ;  /* 0x0000000004040984 */ /* 0x000e240000000c00 */
[----:B0-----:R-:W-:-:S04]  /*2830*/  @P0 FMNMX3 R5, R22, R4, R5, !PT ;  /* 0x0000000416050276 */ /* 0x001fc80007800005 */
[----:B------:R-:W-:Y:S01]  /*2840*/  @P0 FMNMX3 R22, R5, R6, R7, !PT ;  /* 0x0000000605160276 */ /* 0x000fe20007800007 */
[----:B------:R-:W-:Y:S06]  /*2850*/  @!P1 BRA `(.L_x_130) ;  /* 0x0000000000249947 */ /* 0x000fec0003800000 */
[----:B------:R-:W-:Y:S02]  /*2860*/  LEA R5, R0, R19, 0x2 ;  /* 0x0000001300057211 */ /* 0x000fe400078e10ff */
[----:B------:R-:W-:-:S03]  /*2870*/  IADD3 R8, PT, PT, -R8, RZ, RZ ;  /* 0x000000ff08087210 */ /* 0x000fc60007ffe1ff */
[----:B------:R-:W-:-:S07]  /*2880*/  IMAD.IADD R5, R18, 0x1, R5 ;  /* 0x0000000112057824 */ /* 0x000fce00078e0205 */
.L_x_132:
[----:B------:R0:W1:Y:S01]  /*2890*/  LDS R7, [R5] ;  /* 0x0000000005077984 */ /* 0x0000620000000800 */
[----:B------:R-:W-:-:S04]  /*28a0*/  IADD3 R8, PT, PT, R8, 0x1, RZ ;  /* 0x0000000108087810 */ /* 0x000fc80007ffe0ff */
[----:B------:R-:W-:Y:S02]  /*28b0*/  ISETP.NE.AND P0, PT, R8, RZ, PT ;  /* 0x000000ff0800720c */ /* 0x000fe40003f05270 */
[----:B0-----:R-:W-:Y:S02]  /*28c0*/  IADD3 R5, PT, PT, R5, 0x4, RZ ;  /* 0x0000000405057810 */ /* 0x001fe40007ffe0ff */
[----:B-1----:R-:W-:-:S09]  /*28d0*/  FMNMX R22, R7, R22, !PT ;  /* 0x0000001607167209 */ /* 0x002fd20007800000 */
[----:B------:R-:W-:Y:S05]  /*28e0*/  @P0 BRA `(.L_x_132) ;  /* 0xfffffffc00e80947 */ /* 0x000fea000383ffff */
.L_x_130:
[----:B------:R-:W-:Y:S02]  /*28f0*/  ISETP.GE.AND P0, PT, R16, 0x1, PT ;  /* 0x000000011000780c */ /* 0x000fe40003f06270 */
[----:B------:R-:W-:-:S11]  /*2900*/  MOV R5, RZ ;  /* 0x000000ff00057202 */ /* 0x000fd60000000f00 */
[----:B------:R-:W-:Y:S05]  /*2910*/  @!P0 BRA `(.L_x_133) ;  /* 0x0000000400c48947 */ /* 0x000fea0003800000 */
[C---:B------:R-:W-:Y:S01]  /*2920*/  ISETP.GE.U32.AND P1, PT, R16.reuse, 0x4, PT ;  /* 0x000000041000780c */ /* 0x040fe20003f26070 */
[----:B------:R-:W-:Y:S01]  /*2930*/  HFMA2 R5, -RZ, RZ, 0, 0 ;  /* 0x00000000ff057431 */ /* 0x000fe200000001ff */
[----:B------:R-:W-:Y:S02]  /*2940*/  LOP3.LUT R24, R16, 0x3, RZ, 0xc0, !PT ;  /* 0x0000000310187812 */ /* 0x000fe400078ec0ff */
[----:B------:R-:W-:Y:S02]  /*2950*/  MOV R0, RZ ;  /* 0x000000ff00007202 */ /* 0x000fe40000000f00 */
[----:B------:R-:W-:-:S07]  /*2960*/  ISETP.NE.AND P3, PT, R24, RZ, PT ;  /* 0x000000ff1800720c */ /* 0x000fce0003f65270 */
[----:B------:R-:W-:Y:S06]  /*2970*/  @!P1 BRA `(.L_x_134) ;  /* 0x0000000000e89947 */ /* 0x000fec0003800000 */
[----:B------:R-:W-:Y:S02]  /*2980*/  LOP3.LUT R0, R16, 0x7ffffffc, RZ, 0xc0, !PT ;  /* 0x7ffffffc10007812 */ /* 0x000fe400078ec0ff */
[----:B------:R-:W-:Y:S02]  /*2990*/  IADD3 R4, PT, PT, R19, 0x8, R18 ;  /* 0x0000000813047810 */ /* 0x000fe40007ffe012 */
[----:B------:R-:W-:Y:S01]  /*29a0*/  MOV R5, RZ ;  /* 0x000000ff00057202 */ /* 0x000fe20000000f00 */
[----:B------:R-:W-:-:S07]  /*29b0*/  IMAD.MOV R6, RZ, RZ, -R0 ;  /* 0x000000ffff067224 */ /* 0x000fce00078e0a00 */
.L_x_135:
[----:B------:R-:W0:Y:S01]  /*29c0*/  LDS R7, [R4+-0x8] ;  /* 0xfffff80004077984 */ /* 0x000e220000000800 */
[----:B------:R-:W-:Y:S01]  /*29d0*/  HFMA2 R8, -RZ, RZ, 0.96630859375, -0.0022525787353515625 ;  /* 0x3bbb989dff087431 */ /* 0x000fe200000001ff */
[----:B------:R-:W-:Y:S01]  /*29e0*/  MOV R10, 0x437c0000 ;  /* 0x437c0000000a7802 */ /* 0x000fe20000000f00 */
[----:B------:R-:W-:Y:S01]  /*29f0*/  VIADD R6, R6, 0x4 ;  /* 0x0000000406067836 */ /* 0x000fe20000000000 */
[----:B------:R-:W1:Y:S04]  /*2a00*/  LDS R13, [R4+-0x4] ;  /* 0xfffffc00040d7984 */ /* 0x000e680000000800 */
[----:B------:R-:W2:Y:S01]  /*2a10*/  LDS R11, [R4] ;  /* 0x00000000040b7984 */ /* 0x000ea20000000800 */
[----:B------:R-:W-:-:S03]  /*2a20*/  ISETP.NE.AND P1, PT, R6, RZ, PT ;  /* 0x000000ff0600720c */ /* 0x000fc60003f25270 */
[----:B------:R-:W3:Y:S01]  /*2a30*/  LDS R15, [R4+0x4] ;  /* 0x00000400040f7984 */ /* 0x000ee20000000800 */
[----:B0-----:R-:W-:-:S04]  /*2a40*/  FADD R23, R7, -R22 ;  /* 0x8000001607177221 */ /* 0x001fc80000000000 */
[----:B------:R-:W-:Y:S01]  /*2a50*/  FFMA.SAT R7, R23, R8, 0.5 ;  /* 0x3f00000017077423 */ /* 0x000fe20000002008 */
[----:B-1----:R-:W-:-:S03]  /*2a60*/  FADD R13, -R22, R13 ;  /* 0x0000000d160d7221 */ /* 0x002fc60000000100 */
[----:B------:R-:W-:Y:S01]  /*2a70*/  FFMA.RM R7, R7, R10, 12582913 ;  /* 0x4b40000107077423 */ /* 0x000fe2000000400a */
[----:B------:R-:W-:Y:S01]  /*2a80*/  FFMA.SAT R9, R13, R8, 0.5 ;  /* 0x3f0000000d097423 */ /* 0x000fe20000002008 */
[----:B--2---:R-:W-:Y:S02]  /*2a90*/  FADD R11, R11, -R22 ;  /* 0x800000160b0b7221 */ /* 0x004fe40000000000 */
[----:B------:R-:W-:Y:S01]  /*2aa0*/  FADD R12, R7, -12583039 ;  /* 0xcb40007f070c7421 */ /* 0x000fe20000000000 */
[----:B------:R-:W-:Y:S01]  /*2ab0*/  FFMA.RM R9, R9, R10, 12582913 ;  /* 0x4b40000109097423 */ /* 0x000fe2000000400a */
[----:B---3--:R-:W-:Y:S01]  /*2ac0*/  FADD R15, -R22, R15 ;  /* 0x0000000f160f7221 */ /* 0x008fe20000000100 */
[----:B------:R-:W-:Y:S01]  /*2ad0*/  SHF.L.U32 R7, R7, 0x17, RZ ;  /* 0x0000001707077819 */ /* 0x000fe200000006ff */
[----:B------:R-:W-:-:S04]  /*2ae0*/  FFMA R12, R23, 1.4426950216293334961, -R12 ;  /* 0x3fb8aa3b170c7823 */ /* 0x000fc8000000080c */
[----:B------:R-:W-:Y:S01]  /*2af0*/  FFMA R14, R23, 1.925963033500011079e-08, R12 ;  /* 0x32a57060170e7823 */ /* 0x000fe2000000000c */
[----:B------:R-:W-:Y:S01]  /*2b00*/  FADD R12, R9, -12583039 ;  /* 0xcb40007f090c7421 */ /* 0x000fe20000000000 */
[----:B------:R-:W-:Y:S01]  /*2b10*/  FFMA.SAT R23, R11, R8, 0.5 ;  /* 0x3f0000000b177423 */ /* 0x000fe20000002008 */
[----:B------:R-:W-:Y:S02]  /*2b20*/  SHF.L.U32 R9, R9, 0x17, RZ ;  /* 0x0000001709097819 */ /* 0x000fe400000006ff */
[----:B------:R-:W-:Y:S01]  /*2b30*/  FFMA R26, R13, 1.4426950216293334961, -R12 ;  /* 0x3fb8aa3b0d1a7823 */ /* 0x000fe2000000080c */
[----:B------:R-:W-:Y:S01]  /*2b40*/  FFMA.RM R12, R23, R10, 12582913 ;  /* 0x4b400001170c7423 */ /* 0x000fe2000000400a */
[----:B------:R-:W-:Y:S01]  /*2b50*/  FFMA.SAT R23, R15, R8, 0.5 ;  /* 0x3f0000000f177423 */ /* 0x000fe20000002008 */
[----:B------:R-:W0:Y:S01]  /*2b60*/  MUFU.EX2 R14, R14 ;  /* 0x0000000e000e7308 */ /* 0x000e220000000800 */
[----:B------:R-:W-:Y:S01]  /*2b70*/  FFMA R8, R13, 1.925963033500011079e-08, R26 ;  /* 0x32a570600d087823 */ /* 0x000fe2000000001a */
[C---:B------:R-:W-:Y:S01]  /*2b80*/  FADD R26, R12.reuse, -12583039 ;  /* 0xcb40007f0c1a7421 */ /* 0x040fe20000000000 */
[----:B------:R-:W-:Y:S01]  /*2b90*/  FFMA.RM R10, R23, R10, 12582913 ;  /* 0x4b400001170a7423 */ /* 0x000fe2000000400a */
[----:B------:R-:W-:-:S02]  /*2ba0*/  SHF.L.U32 R12, R12, 0x17, RZ ;  /* 0x000000170c0c7819 */ /* 0x000fc400000006ff */
[C---:B------:R-:W-:Y:S01]  /*2bb0*/  FFMA R26, R11.reuse, 1.4426950216293334961, -R26 ;  /* 0x3fb8aa3b0b1a7823 */ /* 0x040fe2000000081a */
[C---:B------:R-:W-:Y:S01]  /*2bc0*/  FADD R28, R10.reuse, -12583039 ;  /* 0xcb40007f0a1c7421 */ /* 0x040fe20000000000 */
[----:B------:R-:W1:Y:S01]  /*2bd0*/  MUFU.EX2 R8, R8 ;  /* 0x0000000800087308 */ /* 0x000e620000000800 */
[----:B------:R-:W-:Y:S01]  /*2be0*/  SHF.L.U32 R10, R10, 0x17, RZ ;  /* 0x000000170a0a7819 */ /* 0x000fe200000006ff */
[----:B------:R-:W-:Y:S01]  /*2bf0*/  FFMA R11, R11, 1.925963033500011079e-08, R26 ;  /* 0x32a570600b0b7823 */ /* 0x000fe2000000001a */
[----:B------:R-:W-:-:S04]  /*2c00*/  FFMA R28, R15, 1.4426950216293334961, -R28 ;  /* 0x3fb8aa3b0f1c7823 */ /* 0x000fc8000000081c */
[----:B------:R-:W-:Y:S01]  /*2c10*/  FFMA R28, R15, 1.925963033500011079e-08, R28 ;  /* 0x32a570600f1c7823 */ /* 0x000fe2000000001c */
[----:B------:R-:W2:Y:S01]  /*2c20*/  MUFU.EX2 R11, R11 ;  /* 0x0000000b000b7308 */ /* 0x000ea20000000800 */
[----:B0-----:R-:W-:-:S04]  /*2c30*/  FMUL R7, R7, R14 ;  /* 0x0000000e07077220 */ /* 0x001fc80000400000 */
[----:B------:R-:W-:Y:S01]  /*2c40*/  FADD R5, R7, R5 ;  /* 0x0000000507057221 */ /* 0x000fe20000000000 */
[----:B------:R-:W-:Y:S02]  /*2c50*/  STS [R4+-0x8], R7 ;  /* 0xfffff80704007388 */ /* 0x000fe40000000800 */
[----:B------:R-:W0:Y:S01]  /*2c60*/  MUFU.EX2 R13, R28 ;  /* 0x0000001c000d7308 */ /* 0x000e220000000800 */
[----:B-1----:R-:W-:-:S04]  /*2c70*/  FMUL R8, R9, R8 ;  /* 0x0000000809087220 */ /* 0x002fc80000400000 */
[----:B------:R-:W-:Y:S01]  /*2c80*/  FADD R5, R5, R8 ;  /* 0x0000000805057221 */ /* 0x000fe20000000000 */
[----:B------:R-:W-:Y:S01]  /*2c90*/  STS [R4+-0x4], R8 ;  /* 0xfffffc0804007388 */ /* 0x000fe20000000800 */
[----:B--2---:R-:W-:-:S04]  /*2ca0*/  FMUL R12, R12, R11 ;  /* 0x0000000b0c0c7220 */ /* 0x004fc80000400000 */
[----:B------:R-:W-:Y:S01]  /*2cb0*/  FADD R5, R5, R12 ;  /* 0x0000000c05057221 */ /* 0x000fe20000000000 */
[----:B------:R-:W-:Y:S01]  /*2cc0*/  STS [R4], R12 ;  /* 0x0000000c04007388 */ /* 0x000fe20000000800 */
[----:B0-----:R-:W-:-:S04]  /*2cd0*/  FMUL R10, R10, R13 ;  /* 0x0000000d0a0a7220 */ /* 0x001fc80000400000 */
[----:B------:R-:W-:Y:S01]  /*2ce0*/  FADD R5, R5, R10 ;  /* 0x0000000a05057221 */ /* 0x000fe20000000000 */
[----:B------:R0:W-:Y:S02]  /*2cf0*/  STS [R4+0x4], R10 ;  /* 0x0000040a04007388 */ /* 0x0001e40000000800 */
[----:B0-----:R-:W-:Y:S01]  /*2d00*/  IADD3 R4, PT, PT, R4, 0x10, RZ ;  /* 0x0000001004047810 */ /* 0x001fe20007ffe0ff */
[----:B------:R-:W-:Y:S06]  /*2d10*/  @P1 BRA `(.L_x_135) ;  /* 0xfffffffc00281947 */ /* 0x000fec000383ffff */
.L_x_134:
[----:B------:R-:W-:Y:S05]  /*2d20*/  @!P3 BRA `(.L_x_133) ;  /* 0x0000000000c0b947 */ /* 0x000fea0003800000 */
[----:B------:R-:W-:Y:S02]  /*2d30*/  ISETP.NE.AND P1, PT, R24, 0x1, PT ;  /* 0x000000011800780c */ /* 0x000fe40003f25270 */
[----:B------:R-:W-:-:S04]  /*2d40*/  LOP3.LUT R4, R16, 0x1, RZ, 0xc0, !PT ;  /* 0x0000000110047812 */ /* 0x000fc800078ec0ff */
[----:B------:R-:W-:-:S07]  /*2d50*/  ISETP.NE.U32.AND P3, PT, R4, 0x1, PT ;  /* 0x000000010400780c */ /* 0x000fce0003f65070 */
[----:B------:R-:W-:Y:S06]  /*2d60*/  @!P1 BRA `(.L_x_136) ;  /* 0x0000000000709947 */ /* 0x000fec0003800000 */
[C---:B------:R-:W-:Y:S01]  /*2d70*/  LEA R4, R0.reuse, R17, 0x2 ;  /* 0x0000001100047211 */ /* 0x040fe200078e10ff */
[----:B------:R-:W-:Y:S01]  /*2d80*/  HFMA2 R10, -RZ, RZ, 0.96630859375, -0.0022525787353515625 ;  /* 0x3bbb989dff0a7431 */ /* 0x000fe200000001ff */
[----:B------:R-:W-:Y:S01]  /*2d90*/  MOV R11, 0x437c0000 ;  /* 0x437c0000000b7802 */ /* 0x000fe20000000f00 */
[----:B------:R-:W-:Y:S02]  /*2da0*/  VIADD R0, R0, 0x2 ;  /* 0x0000000200007836 */ /* 0x000fe40000000000 */
[----:B------:R-:W0:Y:S04]  /*2db0*/  LDS R7, [R4] ;  /* 0x0000000004077984 */ /* 0x000e280000000800 */
[----:B------:R-:W1:Y:S01]  /*2dc0*/  LDS R9, [R4+0x4] ;  /* 0x0000040004097984 */ /* 0x000e620000000800 */
[----:B0-----:R-:W-:Y:S01]  /*2dd0*/  FADD R7, R7, -R22 ;  /* 0x8000001607077221 */ /* 0x001fe20000000000 */
[----:B-1----:R-:W-:-:S03]  /*2de0*/  FADD R9, -R22, R9 ;  /* 0x0000000916097221 */ /* 0x002fc60000000100 */
[-C--:B------:R-:W-:Y:S01]  /*2df0*/  FFMA.SAT R6, R7, R10.reuse, 0.5 ;  /* 0x3f00000007067423 */ /* 0x080fe2000000200a */
[----:B------:R-:W-:-:S03]  /*2e00*/  FFMA.SAT R10, R9, R10, 0.5 ;  /* 0x3f000000090a7423 */ /* 0x000fc6000000200a */
[-C--:B------:R-:W-:Y:S01]  /*2e10*/  FFMA.RM R6, R6, R11.reuse, 12582913 ;  /* 0x4b40000106067423 */ /* 0x080fe2000000400b */
[----:B------:R-:W-:-:S03]  /*2e20*/  FFMA.RM R10, R10, R11, 12582913 ;  /* 0x4b4000010a0a7423 */ /* 0x000fc6000000400b */
[C---:B------:R-:W-:Y:S01]  /*2e30*/  FADD R8, R6.reuse, -12583039 ;  /* 0xcb40007f06087421 */ /* 0x040fe20000000000 */
[----:B------:R-:W-:Y:S01]  /*2e40*/  SHF.L.U32 R6, R6, 0x17, RZ ;  /* 0x0000001706067819 */ /* 0x000fe200000006ff */
[C---:B------:R-:W-:Y:S02]  /*2e50*/  FADD R12, R10.reuse, -12583039 ;  /* 0xcb40007f0a0c7421 */ /* 0x040fe40000000000 */
[----:B------:R-:W-:Y:S01]  /*2e60*/  FFMA R8, R7, 1.4426950216293334961, -R8 ;  /* 0x3fb8aa3b07087823 */ /* 0x000fe20000000808 */
[----:B------:R-:W-:Y:S01]  /*2e70*/  SHF.L.U32 R10, R10, 0x17, RZ ;  /* 0x000000170a0a7819 */ /* 0x000fe200000006ff */
[----:B------:R-:W-:Y:S02]  /*2e80*/  FFMA R12, R9, 1.4426950216293334961, -R12 ;  /* 0x3fb8aa3b090c7823 */ /* 0x000fe4000000080c */
[----:B------:R-:W-:Y:S02]  /*2e90*/  FFMA R8, R7, 1.925963033500011079e-08, R8 ;  /* 0x32a5706007087823 */ /* 0x000fe40000000008 */
[----:B------:R-:W-:-:S02]  /*2ea0*/  FFMA R12, R9, 1.925963033500011079e-08, R12 ;  /* 0x32a57060090c7823 */ /* 0x000fc4000000000c */
[----:B------:R-:W0:Y:S08]  /*2eb0*/  MUFU.EX2 R7, R8 ;  /* 0x0000000800077308 */ /* 0x000e300000000800 */
[----:B------:R-:W1:Y:S01]  /*2ec0*/  MUFU.EX2 R9, R12 ;  /* 0x0000000c00097308 */ /* 0x000e620000000800 */
[----:B0-----:R-:W-:-:S04]  /*2ed0*/  FMUL R6, R6, R7 ;  /* 0x0000000706067220 */ /* 0x001fc80000400000 */
[----:B------:R-:W-:Y:S01]  /*2ee0*/  FADD R5, R5, R6 ;  /* 0x0000000605057221 */ /* 0x000fe20000000000 */
[----:B------:R0:W-:Y:S01]  /*2ef0*/  STS [R4], R6 ;  /* 0x0000000604007388 */ /* 0x0001e20000000800 */
[----:B-1----:R-:W-:-:S04]  /*2f00*/  FMUL R9, R10, R9 ;  /* 0x000000090a097220 */ /* 0x002fc80000400000 */
[----:B------:R-:W-:Y:S01]  /*2f10*/  FADD R5, R5, R9 ;  /* 0x0000000905057221 */ /* 0x000fe20000000000 */
[----:B------:R0:W-:Y:S06]  /*2f20*/  STS [R4+0x4], R9 ;  /* 0x0000040904007388 */ /* 0x0001ec0000000800 */
.L_x_136:
[----:B------:R-:W-:Y:S05]  /*2f30*/  @P3 BRA `(.L_x_133) ;  /* 0x00000000003c3947 */ /* 0x000fea0003800000 */
[----:B------:R-:W-:Y:S01]  /*2f40*/  LEA R0, R0, R17, 0x2 ;  /* 0x0000001100007211 */ /* 0x000fe200078e10ff */
[----:B0-----:R-:W-:Y:S01]  /*2f50*/  HFMA2 R4, -RZ, RZ, 0.96630859375, -0.0022525787353515625 ;  /* 0x3bbb989dff047431 */ /* 0x001fe200000001ff */
[----:B------:R-:W-:-:S03]  /*2f60*/  MOV R9, 0x437c0000 ;  /* 0x437c000000097802 */ /* 0x000fc60000000f00 */
[----:B------:R-:W0:Y:S02]  /*2f70*/  LDS R7, [R0] ;  /* 0x0000000000077984 */ /* 0x000e240000000800 */
[----:B0-----:R-:W-:-:S04]  /*2f80*/  FADD R7, R7, -R22 ;  /* 0x8000001607077221 */ /* 0x001fc80000000000 */
[----:B------:R-:W-:-:S04]  /*2f90*/  FFMA.SAT R4, R7, R4, 0.5 ;  /* 0x3f00000007047423 */ /* 0x000fc80000002004 */
[----:B------:R-:W-:-:S04]  /*2fa0*/  FFMA.RM R4, R4, R9, 12582913 ;  /* 0x4b40000104047423 */ /* 0x000fc80000004009 */
[C---:B------:R-:W-:Y:S01]  /*2fb0*/  FADD R6, R4.reuse, -12583039 ;  /* 0xcb40007f04067421 */ /* 0x040fe20000000000 */
[----:B------:R-:W-:-:S03]  /*2fc0*/  SHF.L.U32 R4, R4, 0x17, RZ ;  /* 0x0000001704047819 */ /* 0x000fc600000006ff */
[----:B------:R-:W-:-:S04]  /*2fd0*/  FFMA R6, R7, 1.4426950216293334961, -R6 ;  /* 0x3fb8aa3b07067823 */ /* 0x000fc80000000806 */
[----:B------:R-:W-:-:S04]  /*2fe0*/  FFMA R6, R7, 1.925963033500011079e-08, R6 ;  /* 0x32a5706007067823 */ /* 0x000fc80000000006 */
[----:B------:R-:W0:Y:S02]  /*2ff0*/  MUFU.EX2 R7, R6 ;  /* 0x0000000600077308 */ /* 0x000e240000000800 */
[----:B0-----:R-:W-:-:S04]  /*3000*/  FMUL R4, R4, R7 ;  /* 0x0000000704047220 */ /* 0x001fc80000400000 */
[----:B------:R-:W-:Y:S01]  /*3010*/  FADD R5, R5, R4 ;  /* 0x0000000405057221 */ /* 0x000fe20000000000 */
[----:B------:R1:W-:Y:S06]  /*3020*/  STS [R0], R4 ;  /* 0x0000000400007388 */ /* 0x0003ec0000000800 */
.L_x_133:
[----:B------:R-:W-:Y:S05]  /*3030*/  @!P0 BRA `(.L_x_127) ;  /* 0x00000010001c8947 */ /* 0x000fea0003800000 */
[C---:B------:R-:W-:Y:S01]  /*3040*/  ISETP.GE.U32.AND P0, PT, R16.reuse, 0x8, PT ;  /* 0x000000081000780c */ /* 0x040fe20003f06070 */
[----:B01----:R-:W-:Y:S01]  /*3050*/  HFMA2 R4, -RZ, RZ, 0, 0 ;  /* 0x00000000ff047431 */ /* 0x003fe200000001ff */
[----:B------:R-:W-:-:S11]  /*3060*/  LOP3.LUT R9, R16, 0x7, RZ, 0xc0, !PT ;  /* 0x0000000710097812 */ /* 0x000fd600078ec0ff */
[----:B------:R-:W-:Y:S05]  /*3070*/  @!P0 BRA `(.L_x_137) ;  /* 0x0000000800088947 */ /* 0x000fea0003800000 */
[----:B------:R-:W-:Y:S02]  /*3080*/  LOP3.LUT R4, R16, 0x7ffffff8, RZ, 0xc0, !PT ;  /* 0x7ffffff810047812 */ /* 0x000fe400078ec0ff */
[----:B------:R-:W-:Y:S02]  /*3090*/  IADD3 R18, PT, PT, R19, 0x10, R18 ;  /* 0x0000001013127810 */ /* 0x000fe40007ffe012 */
[----:B------:R-:W-:-:S07]  /*30a0*/  IADD3 R8, PT, PT, -R4, RZ, RZ ;  /* 0x000000ff04087210 */ /* 0x000fce0007ffe1ff */
.L_x_154:
[----:B------:R-:W0:Y:S01]  /*30b0*/  LDS R0, [R18+-0x10] ;  /* 0xfffff00012007984 */ /* 0x000e220000000800 */
[----:B------:R-:W1:Y:S01]  /*30c0*/  MUFU.RCP R6, R5 ;  /* 0x0000000500067308 */ /* 0x000e620000001000 */
[----:B------:R-:W-:Y:S01]  /*30d0*/  VIADD R8, R8, 0x8 ;  /* 0x0000000808087836 */ /* 0x000fe20000000000 */
[----:B------:R-:W-:Y:S04]  /*30e0*/  BSSY.RECONVERGENT B4, `(.L_x_138) ;  /* 0x000000c000047945 */ /* 0x000fe80003800200 */
[----:B------:R-:W-:Y:S01]  /*30f0*/  ISETP.NE.AND P3, PT, R8, RZ, PT ;  /* 0x000000ff0800720c */ /* 0x000fe20003f65270 */
[----:B-1----:R-:W-:-:S04]  /*3100*/  FFMA R7, R6, -R5, 1 ;  /* 0x3f80000006077423 */ /* 0x002fc80000000805 */
[----:B------:R-:W-:Y:S01]  /*3110*/  FFMA R7, R6, R7, R6 ;  /* 0x0000000706077223 */ /* 0x000fe20000000006 */
[----:B0-----:R-:W0:Y:S03]  /*3120*/  FCHK P0, R0, R5 ;  /* 0x0000000500007302 */ /* 0x001e260000000000 */
[----:B------:R-:W-:-:S04]  /*3130*/  FFMA R6, R0, R7, RZ ;  /* 0x0000000700067223 */ /* 0x000fc800000000ff */
[----:B------:R-:W-:-:S04]  /*3140*/  FFMA R10, R6, -R5, R0 ;  /* 0x80000005060a7223 */ /* 0x000fc80000000000 */
[----:B------:R-:W-:Y:S01]  /*3150*/  FFMA R7, R7, R10, R6 ;  /* 0x0000000a07077223 */ /* 0x000fe20000000006 */
[----:B0-----:R-:W-:Y:S06]  /*3160*/  @!P0 BRA `(.L_x_139) ;  /* 0x00000000000c8947 */ /* 0x001fec0003800000 */
[----:B------:R-:W-:-:S07]  /*3170*/  MOV R6, 0x3190 ;  /* 0x0000319000067802 */ /* 0x000fce0000000f00 */
[----:B------:R-:W-:Y:S05]  /*3180*/  CALL.REL.NOINC `($__internal_2_$__cuda_sm3x_div_rn_noftz_f32_slowpath) ;  /* 0x0000001c00547944 */ /* 0x000fea0003c00000 */
[----:B------:R-:W-:-:S07]  /*3190*/  MOV R7, R11 ;  /* 0x0000000b00077202 */ /* 0x000fce0000000f00 */
.L_x_139:
[----:B------:R-:W-:Y:S05]  /*31a0*/  BSYNC.RECONVERGENT B4 ;  /* 0x0000000000047941 */ /* 0x000fea0003800200 */
.L_x_138:
[----:B------:R-:W0:Y:S01]  /*31b0*/  LDS R13, [R18+-0xc] ;  /* 0xfffff400120d7984 */ /* 0x000e220000000800 */
[----:B------:R-:W1:Y:S01]  /*31c0*/  MUFU.RCP R0, R5 ;  /* 0x0000000500007308 */ /* 0x000e620000001000 */
[----:B------:R-:W-:Y:S02]  /*31d0*/  BSSY.RECONVERGENT B4, `(.L_x_140) ;  /* 0x000000c000047945 */ /* 0x000fe40003800200 */
[----:B------:R2:W-:Y:S01]  /*31e0*/  STS [R18+-0x10], R7 ;  /* 0xfffff00712007388 */ /* 0x0005e20000000800 */
[----:B-1----:R-:W-:-:S04]  /*31f0*/  FFMA R11, R0, -R5, 1 ;  /* 0x3f800000000b7423 */ /* 0x002fc80000000805 */
[----:B------:R-:W-:Y:S01]  /*3200*/  FFMA R0, R0, R11, R0 ;  /* 0x0000000b00007223 */ /* 0x000fe20000000000 */
[----:B0-----:R-:W0:Y:S03]  /*3210*/  FCHK P0, R13, R5 ;  /* 0x000000050d007302 */ /* 0x001e260000000000 */
[----:B------:R-:W-:-:S04]  /*3220*/  FFMA R6, R0, R13, RZ ;  /* 0x0000000d00067223 */ /* 0x000fc800000000ff */
[----:B------:R-:W-:-:S04]  /*3230*/  FFMA R11, R6, -R5, R13 ;  /* 0x80000005060b7223 */ /* 0x000fc8000000000d */
[----:B------:R-:W-:Y:S01]  /*3240*/  FFMA R11, R0, R11, R6 ;  /* 0x0000000b000b7223 */ /* 0x000fe20000000006 */
[----:B0-2---:R-:W-:Y:S06]  /*3250*/  @!P0 BRA `(.L_x_141) ;  /* 0x00000000000c8947 */ /* 0x005fec0003800000 */
[----:B------:R-:W-:Y:S02]  /*3260*/  MOV R0, R13 ;  /* 0x0000000d00007202 */ /* 0x000fe40000000f00 */
[----:B------:R-:W-:-:S07]  /*3270*/  MOV R6, 0x3290 ;  /* 0x0000329000067802 */ /* 0x000fce0000000f00 */
[----:B------:R-:W-:Y:S05]  /*3280*/  CALL.REL.NOINC `($__internal_2_$__cuda_sm3x_div_rn_noftz_f32_slowpath) ;  /* 0x0000001c00147944 */ /* 0x000fea0003c00000 */
.L_x_141:
[----:B------:R-:W-:Y:S05]  /*3290*/  BSYNC.RECONVERGENT B4 ;  /* 0x0000000000047941 */ /* 0x000fea0003800200 */
.L_x_140:
        /* <DEDUP_REMOVED lines=14> */
[----:B------:R-:W-:-:S07]  /*3380*/  MOV R7, R11 ;  /* 0x0000000b00077202 */ /* 0x000fce0000000f00 */
.L_x_143:
[----:B------:R-:W-:Y:S05]  /*3390*/  BSYNC.RECONVERGENT B4 ;  /* 0x0000000000047941 */ /* 0x000fea0003800200 */
.L_x_142:
        /* <DEDUP_REMOVED lines=14> */
.L_x_145:
[----:B------:R-:W-:Y:S05]  /*3480*/  BSYNC.RECONVERGENT B4 ;  /* 0x0000000000047941 */ /* 0x000fea0003800200 */
.L_x_144:
[----:B------:R-:W0:Y:S01]  /*3490*/  LDS R13, [R18] ;  /* 0x00000000120d7984 */ /* 0x000e220000000800 */
        /* <DEDUP_REMOVED lines=13> */
[----:B------:R-:W-:-:S07]  /*3570*/  IMAD.MOV.U32 R7, RZ, RZ, R11 ;  /* 0x000000ffff077224 */ /* 0x000fce00078e000b */
.L_x_147:
[----:B------:R-:W-:Y:S05]  /*3580*/  BSYNC.RECONVERGENT B4 ;  /* 0x0000000000047941 */ /* 0x000fea0003800200 */
.L_x_146:
[----:B------:R-:W0:Y:S01]  /*3590*/  LDS R13, [R18+0x4] ;  /* 0x00000400120d7984 */ /* 0x000e220000000800 */
[----:B------:R-:W1:Y:S01]  /*35a0*/  MUFU.RCP R0, R5 ;  /* 0x0000000500007308 */ /* 0x000e620000001000 */
[----:B------:R-:W-:Y:S02]  /*35b0*/  BSSY.RECONVERGENT B4, `(.L_x_148) ;  /* 0x000000c000047945 */ /* 0x000fe40003800200 */
[----:B------:R2:W-:Y:S01]  /*35c0*/  STS [R18], R7 ;  /* 0x0000000712007388 */ /* 0x0005e20000000800 */
        /* <DEDUP_REMOVED lines=10> */
.L_x_149:
[----:B------:R-:W-:Y:S05]  /*3670*/  BSYNC.RECONVERGENT B4 ;  /* 0x0000000000047941 */ /* 0x000fea0003800200 */
.L_x_148:
[----:B------:R-:W0:Y:S01]  /*3680*/  LDS R13, [R18+0x8] ;  /* 0x00000800120d7984 */ /* 0x000e220000000800 */
[----:B------:R-:W1:Y:S01]  /*3690*/  MUFU.RCP R0, R5 ;  /* 0x0000000500007308 */ /* 0x000e620000001000 */
[----:B------:R-:W-:Y:S02]  /*36a0*/  BSSY.RECONVERGENT B4, `(.L_x_150) ;  /* 0x000000d000047945 */ /* 0x000fe40003800200 */
[----:B------:R2:W-:Y:S01]  /*36b0*/  STS [R18+0x4], R11 ;  /* 0x0000040b12007388 */ /* 0x0005e20000000800 */
        /* <DEDUP_REMOVED lines=11> */
.L_x_151:
[----:B------:R-:W-:Y:S05]  /*3770*/  BSYNC.RECONVERGENT B4 ;  /* 0x0000000000047941 */ /* 0x000fea0003800200 */
.L_x_150:
        /* <DEDUP_REMOVED lines=14> */
.L_x_153:
[----:B------:R-:W-:Y:S05]  /*3860*/  BSYNC.RECONVERGENT B4 ;  /* 0x0000000000047941 */ /* 0x000fea0003800200 */
.L_x_152:
[----:B------:R0:W-:Y:S02]  /*3870*/  STS [R18+0xc], R11 ;  /* 0x00000c0b12007388 */ /* 0x0001e40000000800 */
[----:B0-----:R-:W-:Y:S01]  /*3880*/  IADD3 R18, PT, PT, R18, 0x20, RZ ;  /* 0x0000002012127810 */ /* 0x001fe20007ffe0ff */
[----:B------:R-:W-:Y:S06]  /*3890*/  @P3 BRA `(.L_x_154) ;  /* 0xfffffff800043947 */ /* 0x000fec000383ffff */
.L_x_137:
[----:B------:R-:W-:-:S13]  /*38a0*/  ISETP.NE.AND P0, PT, R9, RZ, PT ;  /* 0x000000ff0900720c */ /* 0x000fda0003f05270 */
[----:B------:R-:W-:Y:S05]  /*38b0*/  @!P0 BRA `(.L_x_127) ;  /* 0x0000000400fc8947 */ /* 0x000fea0003800000 */
[----:B------:R-:W0:Y:S01]  /*38c0*/  LDC R0, c[0x0][0x3b4] ;  /* 0x0000ed00ff007b82 */ /* 0x000e220000000800 */
[----:B------:R-:W-:Y:S02]  /*38d0*/  ISETP.GE.U32.AND P0, PT, R9, 0x4, PT ;  /* 0x000000040900780c */ /* 0x000fe40003f06070 */
[----:B0-----:R-:W-:-:S11]  /*38e0*/  LOP3.LUT R9, R0, 0x3, RZ, 0xc0, !PT ;  /* 0x0000000300097812 */ /* 0x001fd600078ec0ff */
[----:B------:R-:W-:Y:S05]  /*38f0*/  @!P0 BRA `(.L_x_155) ;  /* 0x0000000400008947 */ /* 0x000fea0003800000 */
[----:B------:R-:W-:Y:S01]  /*3900*/  LEA R8, R4, R17, 0x2 ;  /* 0x0000001104087211 */ /* 0x000fe200078e10ff */
[----:B------:R-:W0:Y:S01]  /*3910*/  MUFU.RCP R0, R5 ;  /* 0x0000000500007308 */ /* 0x000e220000001000 */
[----:B------:R-:W-:Y:S03]  /*3920*/  BSSY.RECONVERGENT B4, `(.L_x_156) ;  /* 0x000000d000047945 */ /* 0x000fe60003800200 */
[----:B------:R-:W1:Y:S01]  /*3930*/  LDS R11, [R8] ;  /* 0x00000000080b7984 */ /* 0x000e620000000800 */
[----:B0-----:R-:W-:-:S04]  /*3940*/  FFMA R7, R0, -R5, 1 ;  /* 0x3f80000000077423 */ /* 0x001fc80000000805 */
[----:B------:R-:W-:Y:S01]  /*3950*/  FFMA R0, R0, R7, R0 ;  /* 0x0000000700007223 */ /* 0x000fe20000000000 */
[----:B-1----:R-:W0:Y:S03]  /*3960*/  FCHK P0, R11, R5 ;  /* 0x000000050b007302 */ /* 0x002e260000000000 */
[----:B------:R-:W-:-:S04]  /*3970*/  FFMA R6, R0, R11, RZ ;  /* 0x0000000b00067223 */ /* 0x000fc800000000ff */
[----:B------:R-:W-:-:S04]  /*3980*/  FFMA R7, R6, -R5, R11 ;  /* 0x8000000506077223 */ /* 0x000fc8000000000b */
[----:B------:R-:W-:Y:S01]  /*3990*/  FFMA R7, R0, R7, R6 ;  /* 0x0000000700077223 */ /* 0x000fe20000000006 */
[----:B0-----:R-:W-:Y:S06]  /*39a0*/  @!P0 BRA `(.L_x_157) ;  /* 0x0000000000108947 */ /* 0x001fec0003800000 */
[----:B------:R-:W-:Y:S01]  /*39b0*/  IMAD.MOV.U32 R0, RZ, RZ, R11 ;  /* 0x000000ffff007224 */ /* 0x000fe200078e000b */
[----:B------:R-:W-:-:S07]  /*39c0*/  MOV R6, 0x39e0 ;  /* 0x000039e000067802 */ /* 0x000fce0000000f00 */
[----:B------:R-:W-:Y:S05]  /*39d0*/  CALL.REL.NOINC `($__internal_2_$__cuda_sm3x_div_rn_noftz_f32_slowpath) ;  /* 0x0000001400407944 */ /* 0x000fea0003c00000 */
[----:B------:R-:W-:-:S07]  /*39e0*/  MOV R7, R11 ;  /* 0x0000000b00077202 */ /* 0x000fce0000000f00 */
.L_x_157:
[----:B------:R-:W-:Y:S05]  /*39f0*/  BSYNC.RECONVERGENT B4 ;  /* 0x0000000000047941 */ /* 0x000fea0003800200 */
.L_x_156:
        /* <DEDUP_REMOVED lines=14> */
.L_x_159:
[----:B------:R-:W-:Y:S05]  /*3ae0*/  BSYNC.RECONVERGENT B4 ;  /* 0x0000000000047941 */ /* 0x000fea0003800200 */
.L_x_158:
        /* <DEDUP_REMOVED lines=15> */
.L_x_161:
[----:B------:R-:W-:Y:S05]  /*3be0*/  BSYNC.RECONVERGENT B4 ;  /* 0x0000000000047941 */ /* 0x000fea0003800200 */
.L_x_160:
        /* <DEDUP_REMOVED lines=14> */
.L_x_163:
[----:B------:R-:W-:Y:S05]  /*3cd0*/  BSYNC.RECONVERGENT B4 ;  /* 0x0000000000047941 */ /* 0x000fea0003800200 */
.L_x_162:
[----:B------:R0:W-:Y:S01]  /*3ce0*/  STS [R8+0xc], R11 ;  /* 0x00000c0b08007388 */ /* 0x0001e20000000800 */
[----:B------:R-:W-:-:S07]  /*3cf0*/  IADD3 R4, PT, PT, R4, 0x4, RZ ;  /* 0x0000000404047810 */ /* 0x000fce0007ffe0ff */
.L_x_155:
[----:B------:R-:W-:-:S13]  /*3d00*/  ISETP.NE.AND P0, PT, R9, RZ, PT ;  /* 0x000000ff0900720c */ /* 0x000fda0003f05270 */
[----:B------:R-:W-:Y:S05]  /*3d10*/  @!P0 BRA `(.L_x_127) ;  /* 0x0000000000e48947 */ /* 0x000fea0003800000 */
[----:B------:R-:W-:-:S13]  /*3d20*/  ISETP.NE.AND P0, PT, R9, 0x1, PT ;  /* 0x000000010900780c */ /* 0x000fda0003f05270 */
[----:B------:R-:W-:Y:S05]  /*3d30*/  @!P0 BRA `(.L_x_164) ;  /* 0x0000000000888947 */ /* 0x000fea0003800000 */
[----:B0-----:R-:W-:Y:S01]  /*3d40*/  IMAD R8, R4, 0x4, R17 ;  /* 0x0000000404087824 */ /* 0x001fe200078e0211 */
        /* <DEDUP_REMOVED lines=10> */
[----:B------:R-:W-:Y:S02]  /*3df0*/  MOV R0, R9 ;  /* 0x0000000900007202 */ /* 0x000fe40000000f00 */
[----:B------:R-:W-:-:S07]  /*3e00*/  MOV R6, 0x3e20 ;  /* 0x00003e2000067802 */ /* 0x000fce0000000f00 */
[----:B------:R-:W-:Y:S05]  /*3e10*/  CALL.REL.NOINC `($__internal_2_$__cuda_sm3x_div_rn_noftz_f32_slowpath) ;  /* 0x0000001000307944 */ /* 0x000fea0003c00000 */
[----:B------:R-:W-:-:S07]  /*3e20*/  MOV R7, R11 ;  /* 0x0000000b00077202 */ /* 0x000fce0000000f00 */
.L_x_166:
[----:B------:R-:W-:Y:S05]  /*3e30*/  BSYNC.RECONVERGENT B4 ;  /* 0x0000000000047941 */ /* 0x000fea0003800200 */
.L_x_165:
        /* <DEDUP_REMOVED lines=15> */
.L_x_168:
[----:B------:R-:W-:Y:S05]  /*3f30*/  BSYNC.RECONVERGENT B4 ;  /* 0x0000000000047941 */ /* 0x000fea0003800200 */
.L_x_167:
[----:B------:R1:W-:Y:S01]  /*3f40*/  STS [R8+0x4], R9 ;  /* 0x0000040908007388 */ /* 0x0003e20000000800 */
[----:B------:R-:W-:-:S07]  /*3f50*/  IADD3 R4, PT, PT, R4, 0x2, RZ ;  /* 0x0000000204047810 */ /* 0x000fce0007ffe0ff */
.L_x_164:
[----:B------:R-:W2:Y:S02]  /*3f60*/  LDCU UR4, c[0x0][0x3b4] ;  /* 0x00007680ff0477ac */ /* 0x000ea40008000800 */
[----:B--2---:R-:W-:-:S04]  /*3f70*/  ULOP3.LUT UR4, UR4, 0x1, URZ, 0xc0, !UPT ;  /* 0x0000000104047892 */ /* 0x004fc8000f8ec0ff */
[----:B------:R-:W-:-:S09]  /*3f80*/  UISETP.NE.U32.AND UP0, UPT, UR4, 0x1, UPT ;  /* 0x000000010400788c */ /* 0x000fd2000bf05070 */
[----:B------:R-:W-:Y:S05]  /*3f90*/  BRA.U UP0, `(.L_x_127) ;  /* 0x0000000100447547 */ /* 0x000fea000b800000 */
[----:B------:R-:W-:Y:S01]  /*3fa0*/  LEA R4, R4, R17, 0x2 ;  /* 0x0000001104047211 */ /* 0x000fe200078e10ff */
[----:B------:R-:W2:Y:S01]  /*3fb0*/  MUFU.RCP R0, R5 ;  /* 0x0000000500007308 */ /* 0x000ea20000001000 */
[----:B------:R-:W-:Y:S03]  /*3fc0*/  BSSY.RECONVERGENT B4, `(.L_x_169) ;  /* 0x000000d000047945 */ /* 0x000fe60003800200 */
[----:B-1----:R-:W1:Y:S01]  /*3fd0*/  LDS R9, [R4] ;  /* 0x0000000004097984 */ /* 0x002e620000000800 */
[----:B--2---:R-:W-:-:S04]  /*3fe0*/  FFMA R7, R0, -R5, 1 ;  /* 0x3f80000000077423 */ /* 0x004fc80000000805 */
[----:B------:R-:W-:Y:S01]  /*3ff0*/  FFMA R0, R0, R7, R0 ;  /* 0x0000000700007223 */ /* 0x000fe20000000000 */
[----:B-1----:R-:W1:Y:S03]  /*4000*/  FCHK P0, R9, R5 ;  /* 0x0000000509007302 */ /* 0x002e660000000000 */
[----:B------:R-:W-:-:S04]  /*4010*/  FFMA R6, R0, R9, RZ ;  /* 0x0000000900067223 */ /* 0x000fc800000000ff */
[----:B------:R-:W-:-:S04]  /*4020*/  FFMA R7, R6, -R5, R9 ;  /* 0x8000000506077223 */ /* 0x000fc80000000009 */
[----:B------:R-:W-:Y:S01]  /*4030*/  FFMA R7, R0, R7, R6 ;  /* 0x0000000700077223 */ /* 0x000fe20000000006 */
[----:B-1----:R-:W-:Y:S06]  /*4040*/  @!P0 BRA `(.L_x_170) ;  /* 0x0000000000108947 */ /* 0x002fec0003800000 */
[----:B------:R-:W-:Y:S01]  /*4050*/  IMAD.MOV.U32 R0, RZ, RZ, R9 ;  /* 0x000000ffff007224 */ /* 0x000fe200078e0009 */
[----:B------:R-:W-:-:S07]  /*4060*/  MOV R6, 0x4080 ;  /* 0x0000408000067802 */ /* 0x000fce0000000f00 */
[----:B0-----:R-:W-:Y:S05]  /*4070*/  CALL.REL.NOINC `($__internal_2_$__cuda_sm3x_div_rn_noftz_f32_slowpath) ;  /* 0x0000000c00987944 */ /* 0x001fea0003c00000 */
[----:B------:R-:W-:-:S07]  /*4080*/  MOV R7, R11 ;  /* 0x0000000b00077202 */ /* 0x000fce0000000f00 */
.L_x_170:
[----:B------:R-:W-:Y:S05]  /*4090*/  BSYNC.RECONVERGENT B4 ;  /* 0x0000000000047941 */ /* 0x000fea0003800200 */
.L_x_169:
[----:B------:R2:W-:Y:S02]  /*40a0*/  STS [R4], R7 ;  /* 0x0000000704007388 */ /* 0x0005e40000000800 */
.L_x_127:
[----:B------:R-:W-:Y:S05]  /*40b0*/  BSYNC.RECONVERGENT B3 ;  /* 0x0000000000037941 */ /* 0x000fea0003800200 */
.L_x_126:
[----:B------:R-:W-:Y:S01]  /*40c0*/  UIADD3 UR5, UPT, UPT, UR5, 0x1000, URZ ;  /* 0x0000100005057890 */ /* 0x000fe2000fffe0ff */
[----:B------:R-:W-:Y:S01]  /*40d0*/  BAR.SYNC.DEFER_BLOCKING 0x0 ;  /* 0x0000000000007b1d */ /* 0x000fe20000010000 */
[----:B01----:R-:W-:Y:S02]  /*40e0*/  HFMA2 R0, -RZ, RZ, 0, 0 ;  /* 0x00000000ff007431 */ /* 0x003fe400000001ff */
[----:B------:R-:W-:-:S03]  /*40f0*/  ULEA UR5, UR6, UR5, 0x18 ;  /* 0x0000000506057291 */ /* 0x000fc6000f8ec0ff */
[----:B------:R-:W-:Y:S03]  /*4100*/  BSSY.RECONVERGENT B1, `(.L_x_171) ;  /* 0x000000c000017945 */ /* 0x000fe60003800200 */
[----:B------:R-:W-:-:S05]  /*4110*/  LEA R5, R2, UR5, 0x6 ;  /* 0x0000000502057c11 */ /* 0x000fca000f8e30ff */
[----:B--2---:R-:W-:Y:S01]  /*4120*/  IMAD R4, R2, -0x3e, R5 ;  /* 0xffffffc202047824 */ /* 0x004fe200078e0205 */
[----:B------:R-:W-:Y:S06]  /*4130*/  @P2 BRA `(.L_x_172) ;  /* 0x0000000000202947 */ /* 0x000fec0003800000 */
[----:B------:R-:W0:Y:S04]  /*4140*/  LDS.U16 R5, [R4] ;  /* 0x0000000004057984 */ /* 0x000e280000000400 */
[----:B------:R-:W1:Y:S04]  /*4150*/  LDS.U16 R6, [R4+0x40] ;  /* 0x0000400004067984 */ /* 0x000e680000000400 */
[----:B------:R-:W2:Y:S04]  /*4160*/  LDS R0, [R17] ;  /* 0x0000000011007984 */ /* 0x000ea80000000800 */
[----:B------:R-:W3:Y:S01]  /*4170*/  LDS R8, [R17+0x4] ;  /* 0x0000040011087984 */ /* 0x000ee20000000800 */
[----:B0-----:R-:W-:-:S02]  /*4180*/  HADD2.F32 R5, -RZ, R5.H0_H0 ;  /* 0x20000005ff057230 */ /* 0x001fc40000004100 */
[----:B-1----:R-:W-:-:S03]  /*4190*/  HADD2.F32 R7, -RZ, R6.H0_H0 ;  /* 0x20000006ff077230 */ /* 0x002fc60000004100 */
[----:B--2---:R-:W-:-:S04]  /*41a0*/  FFMA R0, R0, R5, RZ ;  /* 0x0000000500007223 */ /* 0x004fc800000000ff */
[----:B---3--:R-:W-:-:S07]  /*41b0*/  FFMA R0, R7, R8, R0 ;  /* 0x0000000807007223 */ /* 0x008fce0000000000 */
.L_x_172:
[----:B------:R-:W-:Y:S05]  /*41c0*/  BSYNC.RECONVERGENT B1 ;  /* 0x0000000000017941 */ /* 0x000fea0003800200 */
.L_x_171:
[----:B------:R-:W-:Y:S04]  /*41d0*/  BSSY.RECONVERGENT B1, `(.L_x_173) ;  /* 0x0000099000017945 */ /* 0x000fe80003800200 */
[----:B------:R-:W-:Y:S04]  /*41e0*/  BSSY.RELIABLE B2, `(.L_x_174) ;  /* 0x0000093000027945 */ /* 0x000fe80003800100 */
[----:B------:R-:W-:Y:S05]  /*41f0*/  @P2 BRA `(.L_x_175) ;  /* 0x0000000000242947 */ /* 0x000fea0003800000 */
[----:B------:R-:W0:Y:S04]  /*4200*/  LDS.U16 R5, [R4+0x80] ;  /* 0x0000800004057984 */ /* 0x000e280000000400 */
[----:B------:R-:W1:Y:S01]  /*4210*/  LDS R6, [R17+0x8] ;  /* 0x0000080011067984 */ /* 0x000e620000000800 */
[----:B0-----:R-:W-:-:S05]  /*4220*/  HADD2.F32 R5, -RZ, R5.H0_H0 ;  /* 0x20000005ff057230 */ /* 0x001fca0000004100 */
[----:B-1----:R-:W-:Y:S01]  /*4230*/  FFMA R0, R5, R6, R0 ;  /* 0x0000000605007223 */ /* 0x002fe20000000000 */
[----:B------:R-:W-:Y:S06]  /*4240*/  @P2 BRA `(.L_x_176) ;  /* 0x0000000000242947 */ /* 0x000fec0003800000 */
[----:B------:R-:W0:Y:S04]  /*4250*/  LDS.U16 R5, [R4+0xc0] ;  /* 0x0000c00004057984 */ /* 0x000e280000000400 */
[----:B------:R-:W1:Y:S01]  /*4260*/  LDS R6, [R17+0xc] ;  /* 0x00000c0011067984 */ /* 0x000e620000000800 */
[----:B0-----:R-:W-:-:S05]  /*4270*/  HADD2.F32 R5, -RZ, R5.H0_H0 ;  /* 0x20000005ff057230 */ /* 0x001fca0000004100 */
[----:B-1----:R-:W-:-:S07]  /*4280*/  FFMA R0, R5, R6, R0 ;  /* 0x0000000605007223 */ /* 0x002fce0000000000 */
.L_x_175:
[----:B------:R-:W-:Y:S05]  /*4290*/  @P2 BRA `(.L_x_177) ;  /* 0x0000000000242947 */ /* 0x000fea0003800000 */
[----:B------:R-:W0:Y:S04]  /*42a0*/  LDS.U16 R6, [R4+0x100] ;  /* 0x0001000004067984 */ /* 0x000e280000000400 */
[----:B------:R-:W1:Y:S01]  /*42b0*/  LDS R5, [R17+0x10] ;  /* 0x0000100011057984 */ /* 0x000e620000000800 */
[----:B0-----:R-:W-:-:S05]  /*42c0*/  HADD2.F32 R6, -RZ, R6.H0_H0 ;  /* 0x20000006ff067230 */ /* 0x001fca0000004100 */
[----:B-1----:R-:W-:-:S07]  /*42d0*/  FFMA R0, R5, R6, R0 ;  /* 0x0000000605007223 */ /* 0x002fce0000000000 */
.L_x_176:
[----:B------:R-:W-:Y:S05]  /*42e0*/  @P2 BRA `(.L_x_178) ;  /* 0x0000000000242947 */ /* 0x000fea0003800000 */
[----:B------:R-:W0:Y:S04]  /*42f0*/  LDS.U16 R5, [R4+0x140] ;  /* 0x0001400004057984 */ /* 0x000e280000000400 */
[----:B------:R-:W1:Y:S01]  /*4300*/  LDS R6, [R17+0x14] ;  /* 0x0000140011067984 */ /* 0x000e620000000800 */
[----:B0-----:R-:W-:-:S05]  /*4310*/  HADD2.F32 R5, -RZ, R5.H0_H0 ;  /* 0x20000005ff057230 */ /* 0x001fca0000004100 */
[----:B-1----:R-:W-:-:S07]  /*4320*/  FFMA R0, R5, R6, R0 ;  /* 0x0000000605007223 */ /* 0x002fce0000000000 */
.L_x_177:
[----:B------:R-:W-:Y:S05]  /*4330*/  @P2 BRA `(.L_x_179) ;  /* 0x0000000000242947 */ /* 0x000fea0003800000 */
[----:B------:R-:W0:Y:S04]  /*4340*/  LDS.U16 R5, [R4+0x180] ;  /* 0x0001800004057984 */ /* 0x000e280000000400 */
[----:B------:R-:W1:Y:S01]  /*4350*/  LDS R6, [R17+0x18] ;  /* 0x0000180011067984 */ /* 0x000e620000000800 */
[----:B0-----:R-:W-:-:S05]  /*4360*/  HADD2.F32 R5, -RZ, R5.H0_H0 ;  /* 0x20000005ff057230 */ /* 0x001fca0000004100 */
[----:B-1----:R-:W-:-:S07]  /*4370*/  FFMA R0, R5, R6, R0 ;  /* 0x0000000605007223 */ /* 0x002fce0000000000 */
.L_x_178:
[----:B------:R-:W-:Y:S05]  /*4380*/  @P2 BRA `(.L_x_180) ;  /* 0x0000000000242947 */ /* 0x000fea0003800000 */
[----:B------:R-:W0:Y:S04]  /*4390*/  LDS.U16 R5, [R4+0x1c0] ;  /* 0x0001c00004057984 */ /* 0x000e280000000400 */
[----:B------:R-:W1:Y:S01]  /*43a0*/  LDS R6, [R17+0x1c] ;  /* 0x00001c0011067984 */ /* 0x000e620000000800 */
[----:B0-----:R-:W-:-:S05]  /*43b0*/  HADD2.F32 R5, -RZ, R5.H0_H0 ;  /* 0x20000005ff057230 */ /* 0x001fca0000004100 */
[----:B-1----:R-:W-:-:S07]  /*43c0*/  FFMA R0, R5, R6, R0 ;  /* 0x0000000605007223 */ /* 0x002fce0000000000 */
.L_x_179:
[----:B------:R-:W-:Y:S05]  /*43d0*/  @P2 BRA `(.L_x_181) ;  /* 0x0000000000242947 */ /* 0x000fea0003800000 */
[----:B------:R-:W0:Y:S04]  /*43e0*/  LDS.U16 R6, [R4+0x200] ;  /* 0x0002000004067984 */ /* 0x000e280000000400 */
[----:B------:R-:W1:Y:S01]  /*43f0*/  LDS R5, [R17+0x20] ;  /* 0x0000200011057984 */ /* 0x000e620000000800 */
[----:B0-----:R-:W-:-:S05]  /*4400*/  HADD2.F32 R6, -RZ, R6.H0_H0 ;  /* 0x20000006ff067230 */ /* 0x001fca0000004100 */
[----:B-1----:R-:W-:-:S07]  /*4410*/  FFMA R0, R5, R6, R0 ;  /* 0x0000000605007223 */ /* 0x002fce0000000000 */
.L_x_180:
[----:B------:R-:W-:Y:S05]  /*4420*/  @P2 BRA `(.L_x_182) ;  /* 0x0000000000242947 */ /* 0x000fea0003800000 */
[----:B------:R-:W0:Y:S04]  /*4430*/  LDS.U16 R5, [R4+0x240] ;  /* 0x0002400004057984 */ /* 0x000e280000000400 */
[----:B------:R-:W1:Y:S01]  /*4440*/  LDS R6, [R17+0x24] ;  /* 0x0000240011067984 */ /* 0x000e620000000800 */
[----:B0-----:R-:W-:-:S05]  /*4450*/  HADD2.F32 R5, -RZ, R5.H0_H0 ;  /* 0x20000005ff057230 */ /* 0x001fca0000004100 */
[----:B-1----:R-:W-:-:S07]  /*4460*/  FFMA R0, R5, R6, R0 ;  /* 0x0000000605007223 */ /* 0x002fce0000000000 */
.L_x_181:
[----:B------:R-:W-:Y:S05]  /*4470*/  @P2 BRA `(.L_x_183) ;  /* 0x0000000000242947 */ /* 0x000fea0003800000 */
[----:B------:R-:W0:Y:S04]  /*4480*/  LDS.U16 R5, [R4+0x280] ;  /* 0x0002800004057984 */ /* 0x000e280000000400 */
[----:B------:R-:W1:Y:S01]  /*4490*/  LDS R6, [R17+0x28] ;  /* 0x0000280011067984 */ /* 0x000e620000000800 */
[----:B0-----:R-:W-:-:S05]  /*44a0*/  HADD2.F32 R5, -RZ, R5.H0_H0 ;  /* 0x20000005ff057230 */ /* 0x001fca0000004100 */
[----:B-1----:R-:W-:-:S07]  /*44b0*/  FFMA R0, R5, R6, R0 ;  /* 0x0000000605007223 */ /* 0x002fce0000000000 */
.L_x_182:
[----:B------:R-:W-:Y:S05]  /*44c0*/  @P2 BRA `(.L_x_184) ;  /* 0x0000000000242947 */ /* 0x000fea0003800000 */
[----:B------:R-:W0:Y:S04]  /*44d0*/  LDS.U16 R5, [R4+0x2c0] ;  /* 0x0002c00004057984 */ /* 0x000e280000000400 */
[----:B------:R-:W1:Y:S01]  /*44e0*/  LDS R6, [R17+0x2c] ;  /* 0x00002c0011067984 */ /* 0x000e620000000800 */
[----:B0-----:R-:W-:-:S05]  /*44f0*/  HADD2.F32 R5, -RZ, R5.H0_H0 ;  /* 0x20000005ff057230 */ /* 0x001fca0000004100 */
[----:B-1----:R-:W-:-:S07]  /*4500*/  FFMA R0, R5, R6, R0 ;  /* 0x0000000605007223 */ /* 0x002fce0000000000 */
.L_x_183:
[----:B------:R-:W-:Y:S05]  /*4510*/  @P2 BRA `(.L_x_185) ;  /* 0x0000000000242947 */ /* 0x000fea0003800000 */
[----:B------:R-:W0:Y:S04]  /*4520*/  LDS.U16 R6, [R4+0x300] ;  /* 0x0003000004067984 */ /* 0x000e280000000400 */
[----:B------:R-:W1:Y:S01]  /*4530*/  LDS R5, [R17+0x30] ;  /* 0x0000300011057984 */ /* 0x000e620000000800 */
[----:B0-----:R-:W-:-:S05]  /*4540*/  HADD2.F32 R6, -RZ, R6.H0_H0 ;  /* 0x20000006ff067230 */ /* 0x001fca0000004100 */
[----:B-1----:R-:W-:-:S07]  /*4550*/  FFMA R0, R5, R6, R0 ;  /* 0x0000000605007223 */ /* 0x002fce0000000000 */
.L_x_184:
[----:B------:R-:W-:Y:S05]  /*4560*/  @P2 BRA `(.L_x_186) ;  /* 0x0000000000242947 */ /* 0x000fea0003800000 */
[----:B------:R-:W0:Y:S04]  /*4570*/  LDS.U16 R5, [R4+0x340] ;  /* 0x0003400004057984 */ /* 0x000e280000000400 */
[----:B------:R-:W1:Y:S01]  /*4580*/  LDS R6, [R17+0x34] ;  /* 0x0000340011067984 */ /* 0x000e620000000800 */
[----:B0-----:R-:W-:-:S05]  /*4590*/  HADD2.F32 R5, -RZ, R5.H0_H0 ;  /* 0x20000005ff057230 */ /* 0x001fca0000004100 */
[----:B-1----:R-:W-:-:S07]  /*45a0*/  FFMA R0, R5, R6, R0 ;  /* 0x0000000605007223 */ /* 0x002fce0000000000 */
.L_x_185:
[----:B------:R-:W-:Y:S05]  /*45b0*/  @P2 BRA `(.L_x_187) ;  /* 0x0000000000242947 */ /* 0x000fea0003800000 */
[----:B------:R-:W0:Y:S04]  /*45c0*/  LDS.U16 R5, [R4+0x380] ;  /* 0x0003800004057984 */ /* 0x000e280000000400 */
[----:B------:R-:W1:Y:S01]  /*45d0*/  LDS R6, [R17+0x38] ;  /* 0x0000380011067984 */ /* 0x000e620000000800 */
[----:B0-----:R-:W-:-:S05]  /*45e0*/  HADD2.F32 R5, -RZ, R5.H0_H0 ;  /* 0x20000005ff057230 */ /* 0x001fca0000004100 */
[----:B-1----:R-:W-:-:S07]  /*45f0*/  FFMA R0, R5, R6, R0 ;  /* 0x0000000605007223 */ /* 0x002fce0000000000 */
.L_x_186:
[----:B------:R-:W-:Y:S05]  /*4600*/  @P2 BRA `(.L_x_188) ;  /* 0x0000000000242947 */ /* 0x000fea0003800000 */
[----:B------:R-:W0:Y:S04]  /*4610*/  LDS.U16 R5, [R4+0x3c0] ;  /* 0x0003c00004057984 */ /* 0x000e280000000400 */
[----:B------:R-:W1:Y:S01]  /*4620*/  LDS R6, [R17+0x3c] ;  /* 0x00003c0011067984 */ /* 0x000e620000000800 */
[----:B0-----:R-:W-:-:S05]  /*4630*/  HADD2.F32 R5, -RZ, R5.H0_H0 ;  /* 0x20000005ff057230 */ /* 0x001fca0000004100 */
[----:B-1----:R-:W-:-:S07]  /*4640*/  FFMA R0, R5, R6, R0 ;  /* 0x0000000605007223 */ /* 0x002fce0000000000 */
.L_x_187:
[----:B------:R-:W-:Y:S05]  /*4650*/  @P2 BRA `(.L_x_189) ;  /* 0x0000000000242947 */ /* 0x000fea0003800000 */
[----:B------:R-:W0:Y:S04]  /*4660*/  LDS.U16 R6, [R4+0x400] ;  /* 0x0004000004067984 */ /* 0x000e280000000400 */
[----:B------:R-:W1:Y:S01]  /*4670*/  LDS R5, [R17+0x40] ;  /* 0x0000400011057984 */ /* 0x000e620000000800 */
[----:B0-----:R-:W-:-:S05]  /*4680*/  HADD2.F32 R6, -RZ, R6.H0_H0 ;  /* 0x20000006ff067230 */ /* 0x001fca0000004100 */
[----:B-1----:R-:W-:-:S07]  /*4690*/  FFMA R0, R5, R6, R0 ;  /* 0x0000000605007223 */ /* 0x002fce0000000000 */
.L_x_188:
[----:B------:R-:W-:Y:S05]  /*46a0*/  @P2 BRA `(.L_x_190) ;  /* 0x0000000000242947 */ /* 0x000fea0003800000 */
[----:B------:R-:W0:Y:S04]  /*46b0*/  LDS.U16 R5, [R4+0x440] ;  /* 0x0004400004057984 */ /* 0x000e280000000400 */
[----:B------:R-:W1:Y:S01]  /*46c0*/  LDS R6, [R17+0x44] ;  /* 0x0000440011067984 */ /* 0x000e620000000800 */
[----:B0-----:R-:W-:-:S05]  /*46d0*/  HADD2.F32 R5, -RZ, R5.H0_H0 ;  /* 0x20000005ff057230 */ /* 0x001fca0000004100 */
[----:B-1----:R-:W-:-:S07]  /*46e0*/  FFMA R0, R5, R6, R0 ;  /* 0x0000000605007223 */ /* 0x002fce0000000000 */
.L_x_189:
[----:B------:R-:W-:Y:S05]  /*46f0*/  @P2 BRA `(.L_x_191) ;  /* 0x0000000000242947 */ /* 0x000fea0003800000 */
[----:B------:R-:W0:Y:S04]  /*4700*/  LDS.U16 R5, [R4+0x480] ;  /* 0x0004800004057984 */ /* 0x000e280000000400 */
[----:B------:R-:W1:Y:S01]  /*4710*/  LDS R6, [R17+0x48] ;  /* 0x0000480011067984 */ /* 0x000e620000000800 */
[----:B0-----:R-:W-:-:S05]  /*4720*/  HADD2.F32 R5, -RZ, R5.H0_H0 ;  /* 0x20000005ff057230 */ /* 0x001fca0000004100 */
[----:B-1----:R-:W-:-:S07]  /*4730*/  FFMA R0, R5, R6, R0 ;  /* 0x0000000605007223 */ /* 0x002fce0000000000 */
.L_x_190:
[----:B------:R-:W-:Y:S05]  /*4740*/  @P2 BRA `(.L_x_192) ;  /* 0x0000000000242947 */ /* 0x000fea0003800000 */
[----:B------:R-:W0:Y:S04]  /*4750*/  LDS.U16 R5, [R4+0x4c0] ;  /* 0x0004c00004057984 */ /* 0x000e280000000400 */
[----:B------:R-:W1:Y:S01]  /*4760*/  LDS R6, [R17+0x4c] ;  /* 0x00004c0011067984 */ /* 0x000e620000000800 */
[----:B0-----:R-:W-:-:S05]  /*4770*/  HADD2.F32 R5, -RZ, R5.H0_H0 ;  /* 0x20000005ff057230 */ /* 0x001fca0000004100 */
[----:B-1----:R-:W-:-:S07]  /*4780*/  FFMA R0, R5, R6, R0 ;  /* 0x0000000605007223 */ /* 0x002fce0000000000 */
.L_x_191:
[----:B------:R-:W-:Y:S05]  /*4790*/  @P2 BRA `(.L_x_193) ;  /* 0x0000000000242947 */ /* 0x000fea0003800000 */
[----:B------:R-:W0:Y:S04]  /*47a0*/  LDS.U16 R6, [R4+0x500] ;  /* 0x0005000004067984 */ /* 0x000e280000000400 */
[----:B------:R-:W1:Y:S01]  /*47b0*/  LDS R5, [R17+0x50] ;  /* 0x0000500011057984 */ /* 0x000e620000000800 */
[----:B0-----:R-:W-:-:S05]  /*47c0*/  HADD2.F32 R6, -RZ, R6.H0_H0 ;  /* 0x20000006ff067230 */ /* 0x001fca0000004100 */
[----:B-1----:R-:W-:-:S07]  /*47d0*/  FFMA R0, R5, R6, R0 ;  /* 0x0000000605007223 */ /* 0x002fce0000000000 */
.L_x_192:
[----:B------:R-:W-:Y:S05]  /*47e0*/  @P2 BRA `(.L_x_194) ;  /* 0x0000000000242947 */ /* 0x000fea0003800000 */
[----:B------:R-:W0:Y:S04]  /*47f0*/  LDS.U16 R5, [R4+0x540] ;  /* 0x0005400004057984 */ /* 0x000e280000000400 */
[----:B------:R-:W1:Y:S01]  /*4800*/  LDS R6, [R17+0x54] ;  /* 0x0000540011067984 */ /* 0x000e620000000800 */
[----:B0-----:R-:W-:-:S05]  /*4810*/  HADD2.F32 R5, -RZ, R5.H0_H0 ;  /* 0x20000005ff057230 */ /* 0x001fca0000004100 */
[----:B-1----:R-:W-:-:S07]  /*4820*/  FFMA R0, R5, R6, R0 ;  /* 0x0000000605007223 */ /* 0x002fce0000000000 */
.L_x_193:
[----:B------:R-:W-:Y:S05]  /*4830*/  @P2 BRA `(.L_x_195) ;  /* 0x0000000000242947 */ /* 0x000fea0003800000 */
[----:B------:R-:W0:Y:S04]  /*4840*/  LDS.U16 R5, [R4+0x580] ;  /* 0x0005800004057984 */ /* 0x000e280000000400 */
[----:B------:R-:W1:Y:S01]  /*4850*/  LDS R6, [R17+0x58] ;  /* 0x0000580011067984 */ /* 0x000e620000000800 */
[----:B0-----:R-:W-:-:S05]  /*4860*/  HADD2.F32 R5, -RZ, R5.H0_H0 ;  /* 0x20000005ff057230 */ /* 0x001fca0000004100 */
[----:B-1----:R-:W-:-:S07]  /*4870*/  FFMA R0, R5, R6, R0 ;  /* 0x0000000605007223 */ /* 0x002fce0000000000 */
.L_x_194:
[----:B------:R-:W-:Y:S05]  /*4880*/  @P2 BRA `(.L_x_196) ;  /* 0x0000000000242947 */ /* 0x000fea0003800000 */
[----:B------:R-:W0:Y:S04]  /*4890*/  LDS.U16 R5, [R4+0x5c0] ;  /* 0x0005c00004057984 */ /* 0x000e280000000400 */
[----:B------:R-:W1:Y:S01]  /*48a0*/  LDS R6, [R17+0x5c] ;  /* 0x00005c0011067984 */ /* 0x000e620000000800 */
[----:B0-----:R-:W-:-:S05]  /*48b0*/  HADD2.F32 R5, -RZ, R5.H0_H0 ;  /* 0x20000005ff057230 */ /* 0x001fca0000004100 */
[----:B-1----:R-:W-:-:S07]  /*48c0*/  FFMA R0, R5, R6, R0 ;  /* 0x0000000605007223 */ /* 0x002fce0000000000 */
.L_x_195:
[----:B------:R-:W-:Y:S05]  /*48d0*/  @P2 BRA `(.L_x_197) ;  /* 0x0000000000242947 */ /* 0x000fea0003800000 */
[----:B------:R-:W0:Y:S04]  /*48e0*/  LDS.U16 R6, [R4+0x600] ;  /* 0x0006000004067984 */ /* 0x000e280000000400 */
[----:B------:R-:W1:Y:S01]  /*48f0*/  LDS R5, [R17+0x60] ;  /* 0x0000600011057984 */ /* 0x000e620000000800 */
[----:B0-----:R-:W-:-:S05]  /*4900*/  HADD2.F32 R6, -RZ, R6.H0_H0 ;  /* 0x20000006ff067230 */ /* 0x001fca0000004100 */
[----:B-1----:R-:W-:-:S07]  /*4910*/  FFMA R0, R5, R6, R0 ;  /* 0x0000000605007223 */ /* 0x002fce0000000000 */
.L_x_196:
[----:B------:R-:W-:Y:S05]  /*4920*/  @P2 BRA `(.L_x_198) ;  /* 0x0000000000242947 */ /* 0x000fea0003800000 */
[----:B------:R-:W0:Y:S04]  /*4930*/  LDS.U16 R5, [R4+0x640] ;  /* 0x0006400004057984 */ /* 0x000e280000000400 */
[----:B------:R-:W1:Y:S01]  /*4940*/  LDS R6, [R17+0x64] ;  /* 0x0000640011067984 */ /* 0x000e620000000800 */
[----:B0-----:R-:W-:-:S05]  /*4950*/  HADD2.F32 R5, -RZ, R5.H0_H0 ;  /* 0x20000005ff057230 */ /* 0x001fca0000004100 */
[----:B-1----:R-:W-:-:S07]  /*4960*/  FFMA R0, R5, R6, R0 ;  /* 0x0000000605007223 */ /* 0x002fce0000000000 */
.L_x_197:
[----:B------:R-:W-:Y:S05]  /*4970*/  @P2 BRA `(.L_x_199) ;  /* 0x0000000000242947 */ /* 0x000fea0003800000 */
[----:B------:R-:W0:Y:S04]  /*4980*/  LDS.U16 R5, [R4+0x680] ;  /* 0x0006800004057984 */ /* 0x000e280000000400 */
[----:B------:R-:W1:Y:S01]  /*4990*/  LDS R6, [R17+0x68] ;  /* 0x0000680011067984 */ /* 0x000e620000000800 */
[----:B0-----:R-:W-:-:S05]  /*49a0*/  HADD2.F32 R5, -RZ, R5.H0_H0 ;  /* 0x20000005ff057230 */ /* 0x001fca0000004100 */
[----:B-1----:R-:W-:-:S07]  /*49b0*/  FFMA R0, R5, R6, R0 ;  /* 0x0000000605007223 */ /* 0x002fce0000000000 */
.L_x_198:
[----:B------:R-:W-:Y:S05]  /*49c0*/  @P2 BRA `(.L_x_200) ;  /* 0x0000000000242947 */ /* 0x000fea0003800000 */
[----:B------:R-:W0:Y:S04]  /*49d0*/  LDS.U16 R5, [R4+0x6c0] ;  /* 0x0006c00004057984 */ /* 0x000e280000000400 */
[----:B------:R-:W1:Y:S01]  /*49e0*/  LDS R6, [R17+0x6c] ;  /* 0x00006c0011067984 */ /* 0x000e620000000800 */
[----:B0-----:R-:W-:-:S05]  /*49f0*/  HADD2.F32 R5, -RZ, R5.H0_H0 ;  /* 0x20000005ff057230 */ /* 0x001fca0000004100 */
[----:B-1----:R-:W-:-:S07]  /*4a00*/  FFMA R0, R5, R6, R0 ;  /* 0x0000000605007223 */ /* 0x002fce0000000000 */
.L_x_199:
[----:B------:R-:W-:Y:S05]  /*4a10*/  @P2 BRA `(.L_x_201) ;  /* 0x0000000000242947 */ /* 0x000fea0003800000 */
[----:B------:R-:W0:Y:S04]  /*4a20*/  LDS.U16 R6, [R4+0x700] ;  /* 0x0007000004067984 */ /* 0x000e280000000400 */
[----:B------:R-:W1:Y:S01]  /*4a30*/  LDS R5, [R17+0x70] ;  /* 0x0000700011057984 */ /* 0x000e620000000800 */
[----:B0-----:R-:W-:-:S05]  /*4a40*/  HADD2.F32 R6, -RZ, R6.H0_H0 ;  /* 0x20000006ff067230 */ /* 0x001fca0000004100 */
[----:B-1----:R-:W-:-:S07]  /*4a50*/  FFMA R0, R5, R6, R0 ;  /* 0x0000000605007223 */ /* 0x002fce0000000000 */
.L_x_200:
[----:B------:R-:W-:Y:S05]  /*4a60*/  @P2 BRA `(.L_x_202) ;  /* 0x0000000000282947 */ /* 0x000fea0003800000 */
[----:B------:R-:W0:Y:S04]  /*4a70*/  LDS.U16 R5, [R4+0x740] ;  /* 0x0007400004057984 */ /* 0x000e280000000400 */
[----:B------:R-:W1:Y:S01]  /*4a80*/  LDS R6, [R17+0x74] ;  /* 0x0000740011067984 */ /* 0x000e620000000800 */
[----:B0-----:R-:W-:-:S05]  /*4a90*/  HADD2.F32 R5, -RZ, R5.H0_H0 ;  /* 0x20000005ff057230 */ /* 0x001fca0000004100 */
[----:B-1----:R-:W-:-:S07]  /*4aa0*/  FFMA R0, R5, R6, R0 ;  /* 0x0000000605007223 */ /* 0x002fce0000000000 */
.L_x_201:
[----:B------:R-:W-:Y:S05]  /*4ab0*/  @P2 BREAK.RELIABLE B2 ;  /* 0x0000000000022942 */ /* 0x000fea0003800100 */
[----:B------:R-:W-:Y:S05]  /*4ac0*/  @P2 BRA `(.L_x_203) ;  /* 0x0000000000242947 */ /* 0x000fea0003800000 */
[----:B------:R-:W0:Y:S04]  /*4ad0*/  LDS.U16 R5, [R4+0x780] ;  /* 0x0007800004057984 */ /* 0x000e280000000400 */
[----:B------:R-:W1:Y:S01]  /*4ae0*/  LDS R6, [R17+0x78] ;  /* 0x0000780011067984 */ /* 0x000e620000000800 */
[----:B0-----:R-:W-:-:S05]  /*4af0*/  HADD2.F32 R5, -RZ, R5.H0_H0 ;  /* 0x20000005ff057230 */ /* 0x001fca0000004100 */
[----:B-1----:R-:W-:-:S07]  /*4b00*/  FFMA R0, R5, R6, R0 ;  /* 0x0000000605007223 */ /* 0x002fce0000000000 */
.L_x_202:
[----:B------:R-:W-:Y:S05]  /*4b10*/  BSYNC.RELIABLE B2 ;  /* 0x0000000000027941 */ /* 0x000fea0003800100 */
.L_x_174:
[----:B------:R-:W0:Y:S04]  /*4b20*/  @!P2 LDS.U16 R4, [R4+0x7c0] ;  /* 0x0007c0000404a984 */ /* 0x000e280000000400 */
[----:B------:R-:W1:Y:S01]  /*4b30*/  @!P2 LDS R17, [R17+0x7c] ;  /* 0x00007c001111a984 */ /* 0x000e620000000800 */
[----:B0-----:R-:W-:-:S05]  /*4b40*/  @!P2 HADD2.F32 R5, -RZ, R4.H0_H0 ;  /* 0x20000004ff05a230 */ /* 0x001fca0000004100 */
[----:B-1----:R-:W-:-:S07]  /*4b50*/  @!P2 FFMA R0, R5, R17, R0 ;  /* 0x000000110500a223 */ /* 0x002fce0000000000 */
.L_x_203:
[----:B------:R-:W-:Y:S05]  /*4b60*/  BSYNC.RECONVERGENT B1 ;  /* 0x0000000000017941 */ /* 0x000fea0003800200 */
.L_x_173:
[----:B------:R-:W-:Y:S05]  /*4b70*/  WARPSYNC.ALL ;  /* 0x0000000000007948 */ /* 0x000fea0003800000 */
[----:B------:R-:W0:Y:S01]  /*4b80*/  LDCU UR4, c[0x0][0x3ac] ;  /* 0x00007580ff0477ac */ /* 0x000e220008000800 */
[----:B------:R-:W1:Y:S01]  /*4b90*/  LDCU UR7, c[0x0][0x3b4] ;  /* 0x00007680ff0777ac */ /* 0x000e620008000800 */
[----:B0-----:R-:W-:-:S04]  /*4ba0*/  ISETP.GE.AND P0, PT, R21, UR4, PT ;  /* 0x0000000415007c0c */ /* 0x001fc8000bf06270 */
[----:B-1----:R-:W-:-:S04]  /*4bb0*/  ISETP.GE.OR P0, PT, R3, UR7, P0 ;  /* 0x0000000703007c0c */ /* 0x002fc80008706670 */
[----:B------:R-:W-:-:S13]  /*4bc0*/  ISETP.GE.OR P0, PT, R2, UR7, P0 ;  /* 0x0000000702007c0c */ /* 0x000fda0008706670 */
[----:B------:R-:W-:Y:S05]  /*4bd0*/  @P0 EXIT ;  /* 0x000000000000094d */ /* 0x000fea0003800000 */
[----:B------:R-:W0:Y:S01]  /*4be0*/  S2UR UR6, SR_CgaCtaId ;  /* 0x00000000000679c3 */ /* 0x000e220000008800 */
[----:B------:R-:W1:Y:S01]  /*4bf0*/  S2R R4, SR_TID.X ;  /* 0x0000000000047919 */ /* 0x000e620000002100 */
[----:B------:R-:W-:Y:S01]  /*4c00*/  UMOV UR4, 0x400 ;  /* 0x0000040000047882 */ /* 0x000fe20000000000 */
[----:B------:R-:W-:Y:S01]  /*4c10*/  F2FP.F16.F32.PACK_AB R0, RZ, R0 ;  /* 0x00000000ff00723e */ /* 0x000fe200000000ff */
[----:B------:R-:W-:Y:S02]  /*4c20*/  UIADD3 UR5, UPT, UPT, UR4, 0x800, URZ ;  /* 0x0000080004057890 */ /* 0x000fe4000fffe0ff */
[----:B------:R-:W-:Y:S02]  /*4c30*/  UIADD3 UR4, UPT, UPT, UR4, 0x1000, URZ ;  /* 0x0000100004047890 */ /* 0x000fe4000fffe0ff */
[----:B------:R-:W2:Y:S08]  /*4c40*/  LDC.64 R6, c[0x0][0x388] ;  /* 0x0000e200ff067b82 */ /* 0x000eb00000000a00 */
[----:B------:R-:W3:Y:S01]  /*4c50*/  LDC.64 R8, c[0x0][0x398] ;  /* 0x0000e600ff087b82 */ /* 0x000ee20000000a00 */
[----:B0-----:R-:W-:-:S02]  /*4c60*/  ULEA UR5, UR6, UR5, 0x18 ;  /* 0x0000000506057291 */ /* 0x001fc4000f8ec0ff */
[----:B------:R-:W-:-:S04]  /*4c70*/  ULEA UR4, UR6, UR4, 0x18 ;  /* 0x0000000406047291 */ /* 0x000fc8000f8ec0ff */
[C---:B------:R-:W-:Y:S02]  /*4c80*/  LEA R3, R2.reuse, UR5, 0x6 ;  /* 0x0000000502037c11 */ /* 0x040fe4000f8e30ff */
[----:B------:R-:W-:Y:S02]  /*4c90*/  LEA R5, R2, UR4, 0x6 ;  /* 0x0000000402057c11 */ /* 0x000fe4000f8e30ff */
[C---:B-1----:R-:W-:Y:S02]  /*4ca0*/  LEA R11, R4.reuse, R3, 0x1 ;  /* 0x00000003040b7211 */ /* 0x042fe400078e08ff */
[----:B------:R-:W-:Y:S02]  /*4cb0*/  LEA R13, R4, R5, 0x1 ;  /* 0x00000005040d7211 */ /* 0x000fe400078e08ff */
[----:B------:R-:W0:Y:S01]  /*4cc0*/  LDC.64 R4, c[0x0][0x3a0] ;  /* 0x0000e800ff047b82 */ /* 0x000e220000000a00 */
[----:B------:R-:W-:Y:S01]  /*4cd0*/  IADD3 R2, PT, PT, R20, R2, RZ ;  /* 0x0000000214027210 */ /* 0x000fe20007ffe0ff */
[----:B------:R-:W1:Y:S04]  /*4ce0*/  LDS.U16 R11, [R11] ;  /* 0x000000000b0b7984 */ /* 0x000e680000000400 */
[----:B------:R-:W4:Y:S01]  /*4cf0*/  LDS.U16 R13, [R13] ;  /* 0x000000000d0d7984 */ /* 0x000f220000000400 */
[----:B------:R-:W-:-:S04]  /*4d00*/  IMAD R21, R21, UR7, R2 ;  /* 0x0000000715157c24 */ /* 0x000fc8000f8e0202 */
[----:B--2---:R-:W-:-:S04]  /*4d10*/  IMAD.WIDE R2, R21, 0x2, R6 ;  /* 0x0000000215027825 */ /* 0x004fc800078e0206 */
[C---:B---3--:R-:W-:Y:S01]  /*4d20*/  IMAD.WIDE R6, R21.reuse, 0x2, R8 ;  /* 0x0000000215067825 */ /* 0x048fe200078e0208 */
[----:B------:R-:W-:Y:S03]  /*4d30*/  STG.E.U16 desc[UR8][R2.64], R0 ;  /* 0x0000000002007986 */ /* 0x000fe6000c101508 */
[----:B0-----:R-:W-:Y:S01]  /*4d40*/  IMAD.WIDE R4, R21, 0x2, R4 ;  /* 0x0000000215047825 */ /* 0x001fe200078e0204 */
[----:B-1----:R-:W-:Y:S04]  /*4d50*/  STG.E.U16 desc[UR8][R6.64], R11 ;  /* 0x0000000b06007986 */ /* 0x002fe8000c101508 */
[----:B----4-:R-:W-:Y:S01]  /*4d60*/  STG.E.U16 desc[UR8][R4.64], R13 ;  /* 0x0000000d04007986 */ /* 0x010fe2000c101508 */
[----:B------:R-:W-:Y:S05]  /*4d70*/  EXIT ;  /* 0x000000000000794d */ /* 0x000fea0003800000 */
        .weak           $__internal_1_$__cuda_sm20_sqrt_rn_f32_slowpath
        .type           $__internal_1_$__cuda_sm20_sqrt_rn_f32_slowpath,@function
        .size           $__internal_1_$__cuda_sm20_sqrt_rn_f32_slowpath,($__internal_2_$__cuda_sm3x_div_rn_noftz_f32_slowpath - $__internal_1_$__cuda_sm20_sqrt_rn_f32_slowpath)
$__internal_1_$__cuda_sm20_sqrt_rn_f32_slowpath:
[----:B------:R-:W-:-:S13]  /*4d80*/  LOP3.LUT P0, RZ, R0, 0x7fffffff, RZ, 0xc0, !PT ;  /* 0x7fffffff00ff7812 */ /* 0x000fda000780c0ff */
[----:B------:R-:W-:Y:S01]  /*4d90*/  @!P0 MOV R4, R0 ;  /* 0x0000000000048202 */ /* 0x000fe20000000f00 */
[----:B------:R-:W-:Y:S06]  /*4da0*/  @!P0 BRA `(.L_x_204) ;  /* 0x0000000000448947 */ /* 0x000fec0003800000 */
[----:B------:R-:W-:-:S13]  /*4db0*/  FSETP.GEU.FTZ.AND P0, PT, R0, RZ, PT ;  /* 0x000000ff0000720b */ /* 0x000fda0003f1e000 */
[----:B------:R-:W-:Y:S01]  /*4dc0*/  @!P0 IMAD.MOV.U32 R4, RZ, RZ, 0x7fffffff ;  /* 0x7fffffffff048424 */ /* 0x000fe200078e00ff */
[----:B------:R-:W-:Y:S06]  /*4dd0*/  @!P0 BRA `(.L_x_204) ;  /* 0x0000000000388947 */ /* 0x000fec0003800000 */
[----:B------:R-:W-:-:S13]  /*4de0*/  FSETP.GTU.FTZ.AND P0, PT, |R0|, +INF , PT ;  /* 0x7f8000000000780b */ /* 0x000fda0003f1c200 */
[----:B------:R-:W-:Y:S01]  /*4df0*/  @P0 FADD.FTZ R4, R0, 1 ;  /* 0x3f80000000040421 */ /* 0x000fe20000010000 */
[----:B------:R-:W-:Y:S06]  /*4e00*/  @P0 BRA `(.L_x_204) ;  /* 0x00000000002c0947 */ /* 0x000fec0003800000 */
[----:B------:R-:W-:-:S13]  /*4e10*/  FSETP.NEU.FTZ.AND P0, PT, |R0|, +INF , PT ;  /* 0x7f8000000000780b */ /* 0x000fda0003f1d200 */
[----:B------:R-:W-:Y:S01]  /*4e20*/  @!P0 MOV R4, R0 ;  /* 0x0000000000048202 */ /* 0x000fe20000000f00 */
[----:B------:R-:W-:Y:S06]  /*4e30*/  @!P0 BRA `(.L_x_204) ;  /* 0x0000000000208947 */ /* 0x000fec0003800000 */
[----:B------:R-:W-:-:S04]  /*4e40*/  FFMA R0, R0, 1.84467440737095516160e+19, RZ ;  /* 0x5f80000000007823 */ /* 0x000fc800000000ff */
[----:B------:R-:W0:Y:S02]  /*4e50*/  MUFU.RSQ R7, R0 ;  /* 0x0000000000077308 */ /* 0x000e240000001400 */
[----:B0-----:R-:W-:Y:S01]  /*4e60*/  FMUL.FTZ R9, R0, R7 ;  /* 0x0000000700097220 */ /* 0x001fe20000410000 */
[----:B------:R-:W-:-:S03]  /*4e70*/  FMUL.FTZ R7, R7, 0.5 ;  /* 0x3f00000007077820 */ /* 0x000fc60000410000 */
[----:B------:R-:W-:-:S04]  /*4e80*/  FADD.FTZ R4, -R9, -RZ ;  /* 0x800000ff09047221 */ /* 0x000fc80000010100 */
[----:B------:R-:W-:-:S04]  /*4e90*/  FFMA R4, R9, R4, R0 ;  /* 0x0000000409047223 */ /* 0x000fc80000000000 */
[----:B------:R-:W-:-:S04]  /*4ea0*/  FFMA R4, R4, R7, R9 ;  /* 0x0000000704047223 */ /* 0x000fc80000000009 */
[----:B------:R-:W-:-:S07]  /*4eb0*/  FMUL.FTZ R4, R4, 2.3283064365386962891e-10 ;  /* 0x2f80000004047820 */ /* 0x000fce0000410000 */
.L_x_204:
[----:B------:R-:W-:-:S04]  /*4ec0*/  HFMA2 R7, -RZ, RZ, 0, 0 ;  /* 0x00000000ff077431 */ /* 0x000fc800000001ff */
[----:B------:R-:W-:Y:S05]  /*4ed0*/  RET.REL.NODEC R6 `(_Z24fusedSelfAttentionKernelP6__halfS0_PiS0_S0_iiii) ;  /* 0xffffffb006487950 */ /* 0x000fea0003c3ffff */
        .weak           $__internal_2_$__cuda_sm3x_div_rn_noftz_f32_slowpath
        .type           $__internal_2_$__cuda_sm3x_div_rn_noftz_f32_slowpath,@function
        .size           $__internal_2_$__cuda_sm3x_div_rn_noftz_f32_slowpath,(.L_x_220 - $__internal_2_$__cuda_sm3x_div_rn_noftz_f32_slowpath)
$__internal_2_$__cuda_sm3x_div_rn_noftz_f32_slowpath:
[----:B------:R-:W-:Y:S01]  /*4ee0*/  SHF.R.U32.HI R7, RZ, 0x17, R5 ;  /* 0x00000017ff077819 */ /* 0x000fe20000011605 */
[----:B------:R-:W-:Y:S01]  /*4ef0*/  BSSY.RECONVERGENT B1, `(.L_x_205) ;  /* 0x0000063000017945 */ /* 0x000fe20003800200 */
[----:B------:R-:W-:Y:S02]  /*4f00*/  SHF.R.U32.HI R12, RZ, 0x17, R0 ;  /* 0x00000017ff0c7819 */ /* 0x000fe40000011600 */
[----:B------:R-:W-:Y:S02]  /*4f10*/  LOP3.LUT R7, R7, 0xff, RZ, 0xc0, !PT ;  /* 0x000000ff07077812 */ /* 0x000fe400078ec0ff */
[----:B------:R-:W-:Y:S02]  /*4f20*/  LOP3.LUT R12, R12, 0xff, RZ, 0xc0, !PT ;  /* 0x000000ff0c0c7812 */ /* 0x000fe400078ec0ff */
[----:B------:R-:W-:Y:S02]  /*4f30*/  IADD3 R14, PT, PT, R7, -0x1, RZ ;  /* 0xffffffff070e7810 */ /* 0x000fe40007ffe0ff */
[----:B------:R-:W-:-:S02]  /*4f40*/  IADD3 R13, PT, PT, R12, -0x1, RZ ;  /* 0xffffffff0c0d7810 */ /* 0x000fc40007ffe0ff */
[----:B------:R-:W-:Y:S02]  /*4f50*/  ISETP.GT.U32.AND P0, PT, R14, 0xfd, PT ;  /* 0x000000fd0e00780c */ /* 0x000fe40003f04070 */
[----:B------:R-:W-:Y:S02]  /*4f60*/  MOV R11, R5 ;  /* 0x00000005000b7202 */ /* 0x000fe40000000f00 */
[----:B------:R-:W-:-:S13]  /*4f70*/  ISETP.GT.U32.OR P0, PT, R13, 0xfd, P0 ;  /* 0x000000fd0d00780c */ /* 0x000fda0000704470 */
[----:B------:R-:W-:Y:S01]  /*4f80*/  @!P0 MOV R10, RZ ;  /* 0x000000ff000a8202 */ /* 0x000fe20000000f00 */
        /* <DEDUP_REMOVED lines=19> */
[----:B------:R-:W-:Y:S01]  /*50c0*/  @P0 IMAD.MOV.U32 R10, RZ, RZ, RZ ;  /* 0x000000ffff0a0224 */ /* 0x000fe200078e00ff */
[----:B------:R-:W-:Y:S01]  /*50d0*/  @!P0 MOV R10, 0xffffffc0 ;  /* 0xffffffc0000a8802 */ /* 0x000fe20000000f00 */
[----:B------:R-:W-:Y:S01]  /*50e0*/  @!P0 FFMA R0, R0, 1.84467440737095516160e+19, RZ ;  /* 0x5f80000000008823 */ /* 0x000fe200000000ff */
[----:B------:R-:W-:Y:S02]  /*50f0*/  @!P1 FFMA R11, R5, 1.84467440737095516160e+19, RZ ;  /* 0x5f800000050b9823 */ /* 0x000fe400000000ff */
[----:B------:R-:W-:-:S07]  /*5100*/  @!P1 IADD3 R10, PT, PT, R10, 0x40, RZ ;  /* 0x000000400a0a9810 */ /* 0x000fce0007ffe0ff */
.L_x_206:
[----:B------:R-:W-:Y:S01]  /*5110*/  LEA R14, R7, 0xc0800000, 0x17 ;  /* 0xc0800000070e7811 */ /* 0x000fe200078eb8ff */
[----:B------:R-:W-:Y:S01]  /*5120*/  BSSY.RECONVERGENT B2, `(.L_x_211) ;  /* 0x0000036000027945 */ /* 0x000fe20003800200 */
[----:B------:R-:W-:Y:S02]  /*5130*/  IADD3 R12, PT, PT, R12, -0x7f, RZ ;  /* 0xffffff810c0c7810 */ /* 0x000fe40007ffe0ff */
[----:B------:R-:W-:-:S03]  /*5140*/  IADD3 R15, PT, PT, -R14, R11, RZ ;  /* 0x0000000b0e0f7210 */ /* 0x000fc60007ffe1ff */
[C---:B------:R-:W-:Y:S01]  /*5150*/  IMAD R0, R12.reuse, -0x800000, R0 ;  /* 0xff8000000c007824 */ /* 0x040fe200078e0200 */
[----:B------:R0:W1:Y:S01]  /*5160*/  MUFU.RCP R14, R15 ;  /* 0x0000000f000e7308 */ /* 0x0000620000001000 */
[----:B------:R-:W-:Y:S01]  /*5170*/  FADD.FTZ R11, -R15, -RZ ;  /* 0x800000ff0f0b7221 */ /* 0x000fe20000010100 */
[----:B0-----:R-:W-:-:S04]  /*5180*/  IADD3 R15, PT, PT, R12, 0x7f, -R7 ;  /* 0x0000007f0c0f7810 */ /* 0x001fc80007ffe807 */
[----:B------:R-:W-:Y:S01]  /*5190*/  IADD3 R15, PT, PT, R15, R10, RZ ;  /* 0x0000000a0f0f7210 */ /* 0x000fe20007ffe0ff */
[----:B-1----:R-:W-:-:S04]  /*51a0*/  FFMA R13, R14, R11, 1 ;  /* 0x3f8000000e0d7423 */ /* 0x002fc8000000000b */
[----:B------:R-:W-:-:S04]  /*51b0*/  FFMA R13, R14, R13, R14 ;  /* 0x0000000d0e0d7223 */ /* 0x000fc8000000000e */
[----:B------:R-:W-:-:S04]  /*51c0*/  FFMA R14, R0, R13, RZ ;  /* 0x0000000d000e7223 */ /* 0x000fc800000000ff */
[----:B------:R-:W-:-:S04]  /*51d0*/  FFMA R16, R11, R14, R0 ;  /* 0x0000000e0b107223 */ /* 0x000fc80000000000 */
[----:B------:R-:W-:-:S04]  /*51e0*/  FFMA R14, R13, R16, R14 ;  /* 0x000000100d0e7223 */ /* 0x000fc8000000000e */
[----:B------:R-:W-:-:S04]  /*51f0*/  FFMA R11, R11, R14, R0 ;  /* 0x0000000e0b0b7223 */ /* 0x000fc80000000000 */
[----:B------:R-:W-:-:S05]  /*5200*/  FFMA R0, R13, R11, R14 ;  /* 0x0000000b0d007223 */ /* 0x000fca000000000e */
[----:B------:R-:W-:-:S04]  /*5210*/  SHF.R.U32.HI R7, RZ, 0x17, R0 ;  /* 0x00000017ff077819 */ /* 0x000fc80000011600 */
[----:B------:R-:W-:-:S04]  /*5220*/  LOP3.LUT R7, R7, 0xff, RZ, 0xc0, !PT ;  /* 0x000000ff07077812 */ /* 0x000fc800078ec0ff */
[----:B------:R-:W-:-:S05]  /*5230*/  IADD3 R7, PT, PT, R7, R15, RZ ;  /* 0x0000000f07077210 */ /* 0x000fca0007ffe0ff */
        /* <DEDUP_REMOVED lines=10> */
[-CC-:B------:R-:W-:Y:S01]  /*52e0*/  FFMA.RZ R10, R13, R11.reuse, R14.reuse ;  /* 0x0000000b0d0a7223 */ /* 0x180fe2000000c00e */
[C---:B------:R-:W-:Y:S02]  /*52f0*/  ISETP.NE.AND P4, PT, R7.reuse, RZ, PT ;  /* 0x000000ff0700720c */ /* 0x040fe40003f85270 */
[----:B------:R-:W-:Y:S02]  /*5300*/  ISETP.NE.AND P1, PT, R7, RZ, PT ;  /* 0x000000ff0700720c */ /* 0x000fe40003f25270 */
[----:B------:R-:W-:Y:S01]  /*5310*/  LOP3.LUT R12, R10, 0x7fffff, RZ, 0xc0, !PT ;  /* 0x007fffff0a0c7812 */ /* 0x000fe200078ec0ff */
[CCC-:B------:R-:W-:Y:S01]  /*5320*/  FFMA.RP R10, R13.reuse, R11.reuse, R14.reuse ;  /* 0x0000000b0d0a7223 */ /* 0x1c0fe2000000800e */
[----:B------:R-:W-:Y:S01]  /*5330*/  FFMA.RM R11, R13, R11, R14 ;  /* 0x0000000b0d0b7223 */ /* 0x000fe2000000400e */
[----:B------:R-:W-:Y:S02]  /*5340*/  IADD3 R13, PT, PT, R7, 0x20, RZ ;  /* 0x00000020070d7810 */ /* 0x000fe40007ffe0ff */
[----:B------:R-:W-:-:S02]  /*5350*/  LOP3.LUT R12, R12, 0x800000, RZ, 0xfc, !PT ;  /* 0x008000000c0c7812 */ /* 0x000fc400078efcff */
[----:B------:R-:W-:Y:S02]  /*5360*/  IADD3 R7, PT, PT, -R7, RZ, RZ ;  /* 0x000000ff07077210 */ /* 0x000fe40007ffe1ff */
[----:B------:R-:W-:Y:S02]  /*5370*/  SHF.L.U32 R13, R12, R13, RZ ;  /* 0x0000000d0c0d7219 */ /* 0x000fe400000006ff */
[----:B------:R-:W-:Y:S02]  /*5380*/  FSETP.NEU.FTZ.AND P0, PT, R10, R11, PT ;  /* 0x0000000b0a00720b */ /* 0x000fe40003f1d000 */
[----:B------:R-:W-:Y:S02]  /*5390*/  SEL R7, R7, RZ, P4 ;  /* 0x000000ff07077207 */ /* 0x000fe40002000000 */
[----:B------:R-:W-:Y:S02]  /*53a0*/  ISETP.NE.AND P1, PT, R13, RZ, P1 ;  /* 0x000000ff0d00720c */ /* 0x000fe40000f25270 */
[----:B------:R-:W-:-:S02]  /*53b0*/  SHF.R.U32.HI R7, RZ, R7, R12 ;  /* 0x00000007ff077219 */ /* 0x000fc4000001160c */
[----:B------:R-:W-:Y:S02]  /*53c0*/  PLOP3.LUT P0, PT, P0, P1, PT, 0xf8, 0x8f ;  /* 0x00000000008f781c */ /* 0x000fe40000703f70 */
[----:B------:R-:W-:Y:S02]  /*53d0*/  SHF.R.U32.HI R11, RZ, 0x1, R7 ;  /* 0x00000001ff0b7819 */ /* 0x000fe40000011607 */
[----:B------:R-:W-:-:S04]  /*53e0*/  SEL R10, RZ, 0x1, !P0 ;  /* 0x00000001ff0a7807 */ /* 0x000fc80004000000 */
[----:B------:R-:W-:-:S04]  /*53f0*/  LOP3.LUT R10, R10, 0x1, R11, 0xf8, !PT ;  /* 0x000000010a0a7812 */ /* 0x000fc800078ef80b */
[----:B------:R-:W-:-:S04]  /*5400*/  LOP3.LUT R10, R10, R7, RZ, 0xc0, !PT ;  /* 0x000000070a0a7212 */ /* 0x000fc800078ec0ff */
[----:B------:R-:W-:-:S04]  /*5410*/  IADD3 R11, PT, PT, R11, R10, RZ ;  /* 0x0000000a0b0b7210 */ /* 0x000fc80007ffe0ff */
[----:B------:R-:W-:Y:S01]  /*5420*/  LOP3.LUT R0, R11, R0, RZ, 0xfc, !PT ;  /* 0x000000000b007212 */ /* 0x000fe200078efcff */
[----:B------:R-:W-:Y:S06]  /*5430*/  BRA `(.L_x_214) ;  /* 0x0000000000107947 */ /* 0x000fec0003800000 */
.L_x_213:
[----:B------:R-:W-:-:S04]  /*5440*/  LOP3.LUT R0, R0, 0x80000000, RZ, 0xc0, !PT ;  /* 0x8000000000007812 */ /* 0x000fc800078ec0ff */
[----:B------:R-:W-:Y:S01]  /*5450*/  LOP3.LUT R0, R0, 0x7f800000, RZ, 0xfc, !PT ;  /* 0x7f80000000007812 */ /* 0x000fe200078efcff */
[----:B------:R-:W-:Y:S06]  /*5460*/  BRA `(.L_x_214) ;  /* 0x0000000000047947 */ /* 0x000fec0003800000 */
.L_x_212:
[----:B------:R-:W-:-:S07]  /*5470*/  LEA R0, R15, R0, 0x17 ;  /* 0x000000000f007211 */ /* 0x000fce00078eb8ff */
.L_x_214:
[----:B------:R-:W-:Y:S05]  /*5480*/  BSYNC.RECONVERGENT B2 ;  /* 0x0000000000027941 */ /* 0x000fea0003800200 */
.L_x_211:
[----:B------:R-:W-:Y:S05]  /*5490*/  BRA `(.L_x_215) ;  /* 0x0000000000207947 */ /* 0x000fea0003800000 */
.L_x_210:
[----:B------:R-:W-:-:S04]  /*54a0*/  LOP3.LUT R0, R11, 0x80000000, R0, 0x48, !PT ;  /* 0x800000000b007812 */ /* 0x000fc800078e4800 */
[----:B------:R-:W-:Y:S01]  /*54b0*/  LOP3.LUT R0, R0, 0x7f800000, RZ, 0xfc, !PT ;  /* 0x7f80000000007812 */ /* 0x000fe200078efcff */
[----:B------:R-:W-:Y:S06]  /*54c0*/  BRA `(.L_x_215) ;  /* 0x0000000000147947 */ /* 0x000fec0003800000 */
.L_x_209:
[----:B------:R-:W-:Y:S01]  /*54d0*/  LOP3.LUT R0, R11, 0x80000000, R0, 0x48, !PT ;  /* 0x800000000b007812 */ /* 0x000fe200078e4800 */
[----:B------:R-:W-:Y:S06]  /*54e0*/  BRA `(.L_x_215) ;  /* 0x00000000000c7947 */ /* 0x000fec0003800000 */
.L_x_208:
[----:B------:R-:W0:Y:S01]  /*54f0*/  MUFU.RSQ R0, -QNAN ;  /* 0xffc0000000007908 */ /* 0x000e220000001400 */
[----:B------:R-:W-:Y:S05]  /*5500*/  BRA `(.L_x_215) ;  /* 0x0000000000047947 */ /* 0x000fea0003800000 */
.L_x_207:
[----:B------:R-:W-:-:S07]  /*5510*/  FADD.FTZ R0, R0, R5 ;  /* 0x0000000500007221 */ /* 0x000fce0000010000 */
.L_x_215:
[----:B------:R-:W-:Y:S05]  /*5520*/  BSYNC.RECONVERGENT B1 ;  /* 0x0000000000017941 */ /* 0x000fea0003800200 */
.L_x_205:
[----:B------:R-:W-:Y:S01]  /*5530*/  HFMA2 R7, -RZ, RZ, 0, 0 ;  /* 0x00000000ff077431 */ /* 0x000fe200000001ff */
[----:B0-----:R-:W-:-:S03]  /*5540*/  MOV R11, R0 ;  /* 0x00000000000b7202 */ /* 0x001fc60000000f00 */
[----:B------:R-:W-:Y:S05]  /*5550*/  RET.REL.NODEC R6 `(_Z24fusedSelfAttentionKernelP6__halfS0_PiS0_S0_iiii) ;  /* 0xffffffa806a87950 */ /* 0x000fea0003c3ffff */
.L_x_216:
        /* <DEDUP_REMOVED lines=10> */
.L_x_220:


//--------------------- .text._Z21embeddingLookupKernelPiP6__halfS1_iii --------------------------
	.section	.text._Z21embeddingLookupKernelPiP6__halfS1_iii,"ax",@progbits
	.align	128
        .global         _Z21embeddingLookupKernelPiP6__halfS1_iii
        .type           _Z21embeddingLookupKernelPiP6__halfS1_iii,@function
        .size           _Z21embeddingLookupKernelPiP6__halfS1_iii,(.L_x_223 - _Z21embeddingLookupKernelPiP6__halfS1_iii)
        .other          _Z21embeddingLookupKernelPiP6__halfS1_iii,@"STO_CUDA_ENTRY STV_DEFAULT"
_Z21embeddingLookupKernelPiP6__halfS1_iii:
.text._Z21embeddingLookupKernelPiP6__halfS1_iii:
[----:B------:R-:W-:Y:S01]  /*0000*/  LDC R1, c[0x0][0x37c] ;  /* 0x0000df00ff017b82 */ /* 0x000fe20000000800 */
[----:B------:R-:W0:Y:S07]  /*0010*/  S2R R5, SR_TID.X ;  /* 0x0000000000057919 */ /* 0x000e2e0000002100 */
[----:B------:R-:W1:Y:S01]  /*0020*/  LDC R0, c[0x0][0x364] ;  /* 0x0000d900ff007b82 */ /* 0x000e620000000800 */
[----:B------:R-:W2:Y:S01]  /*0030*/  LDCU UR7, c[0x0][0x3a0] ;  /* 0x00007400ff0777ac */ /* 0x000ea20008000800 */
[----:B------:R-:W1:Y:S06]  /*0040*/  S2R R3, SR_TID.Y ;  /* 0x0000000000037919 */ /* 0x000e6c0000002200 */
[----:B------:R-:W0:Y:S08]  /*0050*/  S2UR UR5, SR_CTAID.X ;  /* 0x00000000000579c3 */ /* 0x000e300000002500 */
[----:B------:R-:W0:Y:S08]  /*0060*/  LDC R8, c[0x0][0x360] ;  /* 0x0000d800ff087b82 */ /* 0x000e300000000800 */
[----:B------:R-:W1:Y:S08]  /*0070*/  S2UR UR4, SR_CTAID.Y ;  /* 0x00000000000479c3 */ /* 0x000e700000002600 */
[----:B------:R-:W3:Y:S08]  /*0080*/  LDC.64 R6, c[0x0][0x398] ;  /* 0x0000e600ff067b82 */ /* 0x000ef00000000a00 */
[----:B------:R-:W4:Y:S01]  /*0090*/  S2UR UR6, SR_CTAID.Z ;  /* 0x00000000000679c3 */ /* 0x000f220000002700 */
[----:B0-----:R-:W-:-:S05]  /*00a0*/  IMAD R8, R8, UR5, R5 ;  /* 0x0000000508087c24 */ /* 0x001fca000f8e0205 */
[----:B--2---:R-:W-:Y:S01]  /*00b0*/  ISETP.GE.AND P0, PT, R8, UR7, PT ;  /* 0x0000000708007c0c */ /* 0x004fe2000bf06270 */
[----:B-1----:R-:W-:-:S05]  /*00c0*/  IMAD R0, R0, UR4, R3 ;  /* 0x0000000400007c24 */ /* 0x002fca000f8e0203 */
[----:B---3--:R-:W-:-:S04]  /*00d0*/  ISETP.GE.OR P0, PT, R0, R7, P0 ;  /* 0x000000070000720c */ /* 0x008fc80000706670 */
[----:B----4-:R-:W-:-:S13]  /*00e0*/  ISETP.LE.OR P0, PT, R6, UR6, P0 ;  /* 0x0000000606007c0c */ /* 0x010fda0008703670 */
[----:B------:R-:W-:Y:S05]  /*00f0*/  @P0 EXIT ;  /* 0x000000000000094d */ /* 0x000fea0003800000 */
[----:B------:R-:W0:Y:S01]  /*0100*/  LDC.64 R2, c[0x0][0x380] ;  /* 0x0000e000ff027b82 */ /* 0x000e220000000a00 */
[----:B------:R-:W1:Y:S01]  /*0110*/  LDCU.64 UR4, c[0x0][0x358] ;  /* 0x00006b00ff0477ac */ /* 0x000e620008000a00 */
[----:B------:R-:W-:-:S06]  /*0120*/  IMAD R9, R7, UR6, R0 ;  /* 0x0000000607097c24 */ /* 0x000fcc000f8e0200 */
[----:B------:R-:W2:Y:S01]  /*0130*/  LDC.64 R6, c[0x0][0x388] ;  /* 0x0000e200ff067b82 */ /* 0x000ea20000000a00 */
[----:B0-----:R-:W-:-:S06]  /*0140*/  IMAD.WIDE.U32 R2, R9, 0x4, R2 ;  /* 0x0000000409027825 */ /* 0x001fcc00078e0002 */
[----:B-1----:R-:W3:Y:S02]  /*0150*/  LDG.E R3, desc[UR4][R2.64] ;  /* 0x0000000402037981 */ /* 0x002ee4000c1e1900 */
[----:B---3--:R-:W-:-:S04]  /*0160*/  IMAD R5, R3, UR7, R8 ;  /* 0x0000000703057c24 */ /* 0x008fc8000f8e0208 */
[----:B--2---:R-:W-:Y:S02]  /*0170*/  IMAD.WIDE R6, R5, 0x2, R6 ;  /* 0x0000000205067825 */ /* 0x004fe400078e0206 */
[----:B------:R-:W0:Y:S04]  /*0180*/  LDC.64 R4, c[0x0][0x390] ;  /* 0x0000e400ff047b82 */ /* 0x000e280000000a00 */
[----:B------:R-:W2:Y:S01]  /*0190*/  LDG.E.U16 R7, desc[UR4][R6.64] ;  /* 0x0000000406077981 */ /* 0x000ea2000c1e1500 */
[----:B------:R-:W-:-:S04]  /*01a0*/  IMAD R9, R9, UR7, R8 ;  /* 0x0000000709097c24 */ /* 0x000fc8000f8e0208 */
[----:B0-----:R-:W-:-:S05]  /*01b0*/  IMAD.WIDE R4, R9, 0x2, R4 ;  /* 0x0000000209047825 */ /* 0x001fca00078e0204 */
[----:B--2---:R-:W-:Y:S01]  /*01c0*/  STG.E.U16 desc[UR4][R4.64], R7 ;  /* 0x0000000704007986 */ /* 0x004fe2000c101504 */
[----:B------:R-:W-:Y:S05]  /*01d0*/  EXIT ;  /* 0x000000000000794d */ /* 0x000fea0003800000 */
.L_x_217:
        /* <DEDUP_REMOVED lines=10> */
.L_x_223:


//--------------------- .nv.global.init           --------------------------
	.section	.nv.global.init,"aw",@progbits
	.align	4
.nv.global.init:
	.type		__cudart_i2opi_f,@object
	.size		__cudart_i2opi_f,(mrg32k3aM1SubSeq - __cudart_i2opi_f)
__cudart_i2opi_f:
        /*0000*/ 	.byte	0x41, 0x90, 0x43, 0x3c, 0x99, 0x95, 0x62, 0xdb, 0xc0, 0xdd, 0x34, 0xf5, 0xd1, 0x57, 0x27, 0xfc
        /*0010*/ 	.byte	0x29, 0x15, 0x44, 0x4e, 0x6e, 0x83, 0xf9, 0xa2
	.type		mrg32k3aM1SubSeq,@object
	.size		mrg32k3aM1SubSeq,(mrg32k3aM2SubSeq - mrg32k3aM1SubSeq)
mrg32k3aM1SubSeq:
        /*0018*/ 	.byte	0x0b, 0xcc, 0xee, 0x04, 0x73, 0x29, 0x8b, 0x6f, 0xf6, 0x53, 0x03, 0xf6, 0x23, 0xf6, 0xea, 0xda
        /* <DEDUP_REMOVED lines=125> */
	.type		mrg32k3aM2SubSeq,@object
	.size		mrg32k3aM2SubSeq,(mrg32k3aM1 - mrg32k3aM2SubSeq)
mrg32k3aM2SubSeq:
        /* <DEDUP_REMOVED lines=126> */
	.type		mrg32k3aM1,@object
	.size		mrg32k3aM1,(mrg32k3aM1Seq - mrg32k3aM1)
mrg32k3aM1:
        /* <DEDUP_REMOVED lines=144> */
	.type		mrg32k3aM1Seq,@object
	.size		mrg32k3aM1Seq,(mrg32k3aM2 - mrg32k3aM1Seq)
mrg32k3aM1Seq:
        /* <DEDUP_REMOVED lines=144> */
	.type		mrg32k3aM2,@object
	.size		mrg32k3aM2,(mrg32k3aM2Seq - mrg32k3aM2)
mrg32k3aM2:
        /* <DEDUP_REMOVED lines=144> */
	.type		mrg32k3aM2Seq,@object
	.size		mrg32k3aM2Seq,(precalc_xorwow_matrix - mrg32k3aM2Seq)
mrg32k3aM2Seq:
        /* <DEDUP_REMOVED lines=144> */
	.type		precalc_xorwow_matrix,@object
	.size		precalc_xorwow_matrix,(precalc_xorwow_offset_matrix - precalc_xorwow_matrix)
precalc_xorwow_matrix:
        /* <DEDUP_REMOVED lines=6400> */
	.type		precalc_xorwow_offset_matrix,@object
	.size		precalc_xorwow_offset_matrix,(.L_1 - precalc_xorwow_offset_matrix)
precalc_xorwow_offset_matrix:
        /* <DEDUP_REMOVED lines=6400> */
.L_1:


//--------------------- .nv.shared._Z18topkSamplingKernelPfPiiifj --------------------------
	.section	.nv.shared._Z18topkSamplingKernelPfPiiifj,"aw",@nobits
	.sectionflags	@""
	.align	4
.nv.shared._Z18topkSamplingKernelPfPiiifj:
	.zero		9216


//--------------------- .nv.shared.reserved.0     --------------------------
	.section	.nv.shared.reserved.0,"aw",@nobits
	.weak		__nv_reservedSMEM_offset_0_alias
	.size		__nv_reservedSMEM_offset_0_alias, 0, 64
	.other		__nv_reservedSMEM_offset_0_alias,@"STO_CUDA_RESERVED_SHARED STV_DEFAULT"
__nv_reservedSMEM_offset_0_alias:
	.zero		0
	.zero		64


//--------------------- .nv.shared._Z24fusedSelfAttentionKernelP6__halfS0_PiS0_S0_iiii --------------------------
	.section	.nv.shared._Z24fusedSelfAttentionKernelP6__halfS0_PiS0_S0_iiii,"aw",@nobits
	.sectionflags	@""
	.align	4
.nv.shared._Z24fusedSelfAttentionKernelP6__halfS0_PiS0_S0_iiii:
	.zero		11264


//--------------------- .nv.constant0._Z18topkSamplingKernelPfPiiifj --------------------------
	.section	.nv.constant0._Z18topkSamplingKernelPfPiiifj,"a",@progbits
	.sectionflags	@""
	.align	4
.nv.constant0._Z18topkSamplingKernelPfPiiifj:
	.zero		928


//--------------------- .nv.constant0._Z24fusedSelfAttentionKernelP6__halfS0_PiS0_S0_iiii --------------------------
	.section	.nv.constant0._Z24fusedSelfAttentionKernelP6__halfS0_PiS0_S0_iiii,"a",@progbits
	.sectionflags	@""
	.align	4
.nv.constant0._Z24fusedSelfAttentionKernelP6__halfS0_PiS0_S0_iiii:
	.zero		952


//--------------------- .nv.constant0._Z21embeddingLookupKernelPiP6__halfS1_iii --------------------------
	.section	.nv.constant0._Z21embeddingLookupKernelPiP6__halfS1_iii,"a",@progbits
	.sectionflags	@""
	.align	4
.nv.constant0._Z21embeddingLookupKernelPiP6__halfS1_iii:
	.zero		932


//--------------------- SYMBOLS --------------------------

	.type		.nv.reservedSmem.offset0,@object
	.size		.nv.reservedSmem.offset0,0x4
	.type		.nv.reservedSmem.cap,@object
	.size		.nv.reservedSmem.cap,0x4
